//
// Generated by NVIDIA NVVM Compiler
//
// Compiler Build ID: CL-36424714
// Cuda compilation tools, release 13.0, V13.0.88
// Based on NVVM 20.0.0
//

.version 9.0
.target sm_100
.address_size 64

	// .globl	_Z10cuda_saxpyPfS_f
.global .align 1 .b8 _ZN34_INTERNAL_46e312cd_4_k_cu_1bfc1b364cuda3std3__45__cpo5beginE[1];
.global .align 1 .b8 _ZN34_INTERNAL_46e312cd_4_k_cu_1bfc1b364cuda3std3__45__cpo3endE[1];
.global .align 1 .b8 _ZN34_INTERNAL_46e312cd_4_k_cu_1bfc1b364cuda3std3__45__cpo6cbeginE[1];
.global .align 1 .b8 _ZN34_INTERNAL_46e312cd_4_k_cu_1bfc1b364cuda3std3__45__cpo4cendE[1];
.global .align 1 .b8 _ZN34_INTERNAL_46e312cd_4_k_cu_1bfc1b364cuda3std3__45__cpo6rbeginE[1];
.global .align 1 .b8 _ZN34_INTERNAL_46e312cd_4_k_cu_1bfc1b364cuda3std3__45__cpo4rendE[1];
.global .align 1 .b8 _ZN34_INTERNAL_46e312cd_4_k_cu_1bfc1b364cuda3std3__45__cpo7crbeginE[1];
.global .align 1 .b8 _ZN34_INTERNAL_46e312cd_4_k_cu_1bfc1b364cuda3std3__45__cpo5crendE[1];
.global .align 1 .b8 _ZN34_INTERNAL_46e312cd_4_k_cu_1bfc1b364cuda3std3__436_GLOBAL__N__46e312cd_4_k_cu_1bfc1b366ignoreE[1];
.global .align 1 .b8 _ZN34_INTERNAL_46e312cd_4_k_cu_1bfc1b364cuda3std3__419piecewise_constructE[1];
.global .align 1 .b8 _ZN34_INTERNAL_46e312cd_4_k_cu_1bfc1b364cuda3std3__48in_placeE[1];
.global .align 1 .b8 _ZN34_INTERNAL_46e312cd_4_k_cu_1bfc1b364cuda3std3__420unreachable_sentinelE[1];
.global .align 1 .b8 _ZN34_INTERNAL_46e312cd_4_k_cu_1bfc1b364cuda3std3__47nulloptE[1];
.global .align 1 .b8 _ZN34_INTERNAL_46e312cd_4_k_cu_1bfc1b364cuda3std3__48unexpectE[1];
.global .align 1 .b8 _ZN34_INTERNAL_46e312cd_4_k_cu_1bfc1b364cuda3std6ranges3__45__cpo4swapE[1];
.global .align 1 .b8 _ZN34_INTERNAL_46e312cd_4_k_cu_1bfc1b364cuda3std6ranges3__45__cpo9iter_moveE[1];
.global .align 1 .b8 _ZN34_INTERNAL_46e312cd_4_k_cu_1bfc1b364cuda3std6ranges3__45__cpo5beginE[1];
.global .align 1 .b8 _ZN34_INTERNAL_46e312cd_4_k_cu_1bfc1b364cuda3std6ranges3__45__cpo3endE[1];
.global .align 1 .b8 _ZN34_INTERNAL_46e312cd_4_k_cu_1bfc1b364cuda3std6ranges3__45__cpo6cbeginE[1];
.global .align 1 .b8 _ZN34_INTERNAL_46e312cd_4_k_cu_1bfc1b364cuda3std6ranges3__45__cpo4cendE[1];
.global .align 1 .b8 _ZN34_INTERNAL_46e312cd_4_k_cu_1bfc1b364cuda3std6ranges3__45__cpo7advanceE[1];
.global .align 1 .b8 _ZN34_INTERNAL_46e312cd_4_k_cu_1bfc1b364cuda3std6ranges3__45__cpo9iter_swapE[1];
.global .align 1 .b8 _ZN34_INTERNAL_46e312cd_4_k_cu_1bfc1b364cuda3std6ranges3__45__cpo4nextE[1];
.global .align 1 .b8 _ZN34_INTERNAL_46e312cd_4_k_cu_1bfc1b364cuda3std6ranges3__45__cpo4prevE[1];
.global .align 1 .b8 _ZN34_INTERNAL_46e312cd_4_k_cu_1bfc1b364cuda3std6ranges3__45__cpo4dataE[1];
.global .align 1 .b8 _ZN34_INTERNAL_46e312cd_4_k_cu_1bfc1b364cuda3std6ranges3__45__cpo5cdataE[1];
.global .align 1 .b8 _ZN34_INTERNAL_46e312cd_4_k_cu_1bfc1b364cuda3std6ranges3__45__cpo4sizeE[1];
.global .align 1 .b8 _ZN34_INTERNAL_46e312cd_4_k_cu_1bfc1b364cuda3std6ranges3__45__cpo5ssizeE[1];
.global .align 1 .b8 _ZN34_INTERNAL_46e312cd_4_k_cu_1bfc1b364cuda3std6ranges3__45__cpo8distanceE[1];
.global .align 1 .b8 _ZN34_INTERNAL_46e312cd_4_k_cu_1bfc1b366thrust24THRUST_300001_SM_1000_NS8cuda_cub3parE[1];
.global .align 1 .b8 _ZN34_INTERNAL_46e312cd_4_k_cu_1bfc1b366thrust24THRUST_300001_SM_1000_NS8cuda_cub10par_nosyncE[1];
.global .align 1 .b8 _ZN34_INTERNAL_46e312cd_4_k_cu_1bfc1b366thrust24THRUST_300001_SM_1000_NS6system6detail10sequential3seqE[1];
.global .align 1 .b8 _ZN34_INTERNAL_46e312cd_4_k_cu_1bfc1b366thrust24THRUST_300001_SM_1000_NS12placeholders2_1E[1];
.global .align 1 .b8 _ZN34_INTERNAL_46e312cd_4_k_cu_1bfc1b366thrust24THRUST_300001_SM_1000_NS12placeholders2_2E[1];
.global .align 1 .b8 _ZN34_INTERNAL_46e312cd_4_k_cu_1bfc1b366thrust24THRUST_300001_SM_1000_NS12placeholders2_3E[1];
.global .align 1 .b8 _ZN34_INTERNAL_46e312cd_4_k_cu_1bfc1b366thrust24THRUST_300001_SM_1000_NS12placeholders2_4E[1];
.global .align 1 .b8 _ZN34_INTERNAL_46e312cd_4_k_cu_1bfc1b366thrust24THRUST_300001_SM_1000_NS12placeholders2_5E[1];
.global .align 1 .b8 _ZN34_INTERNAL_46e312cd_4_k_cu_1bfc1b366thrust24THRUST_300001_SM_1000_NS12placeholders2_6E[1];
.global .align 1 .b8 _ZN34_INTERNAL_46e312cd_4_k_cu_1bfc1b366thrust24THRUST_300001_SM_1000_NS12placeholders2_7E[1];
.global .align 1 .b8 _ZN34_INTERNAL_46e312cd_4_k_cu_1bfc1b366thrust24THRUST_300001_SM_1000_NS12placeholders2_8E[1];
.global .align 1 .b8 _ZN34_INTERNAL_46e312cd_4_k_cu_1bfc1b366thrust24THRUST_300001_SM_1000_NS12placeholders2_9E[1];
.global .align 1 .b8 _ZN34_INTERNAL_46e312cd_4_k_cu_1bfc1b366thrust24THRUST_300001_SM_1000_NS12placeholders3_10E[1];
.global .align 1 .b8 _ZN34_INTERNAL_46e312cd_4_k_cu_1bfc1b366thrust24THRUST_300001_SM_1000_NS3seqE[1];

.visible .entry _Z10cuda_saxpyPfS_f(
	.param .u64 .ptr .align 1 _Z10cuda_saxpyPfS_f_param_0,
	.param .u64 .ptr .align 1 _Z10cuda_saxpyPfS_f_param_1,
	.param .f32 _Z10cuda_saxpyPfS_f_param_2
)
{
	.reg .b32 	%r<6>;
	.reg .b32 	%f<5>;
	.reg .b64 	%rd<8>;

	ld.param.u64 	%rd1, [_Z10cuda_saxpyPfS_f_param_0];
	ld.param.u64 	%rd2, [_Z10cuda_saxpyPfS_f_param_1];
	ld.param.f32 	%f1, [_Z10cuda_saxpyPfS_f_param_2];
	cvta.to.global.u64 	%rd3, %rd2;
	cvta.to.global.u64 	%rd4, %rd1;
	mov.u32 	%r1, %tid.x;
	mov.u32 	%r2, %ctaid.x;
	mov.u32 	%r3, %ntid.x;
	mad.lo.s32 	%r4, %r2, %r3, %r1;
	cvt.rn.f32.s32 	%f2, %r4;
	mul.wide.s32 	%rd5, %r4, 4;
	add.s64 	%rd6, %rd4, %rd5;
	st.global.f32 	[%rd6], %f2;
	add.s64 	%rd7, %rd3, %rd5;
	mov.b32 	%r5, 1063172178;
	st.global.u32 	[%rd7], %r5;
	ld.global.f32 	%f3, [%rd6];
	fma.rn.f32 	%f4, %f1, %f3, 0f3F5EB852;
	st.global.f32 	[%rd6], %f4;
	ret;

}
	// .globl	_ZN3cub18CUB_300001_SM_10006detail11EmptyKernelIvEEvv
.visible .entry _ZN3cub18CUB_300001_SM_10006detail11EmptyKernelIvEEvv()
{


	ret;

}
	// .globl	_ZN3cub18CUB_300001_SM_10006detail9transform16transform_kernelINS2_10policy_hubILb1EN4cuda3std3__45tupleIJN6thrust24THRUST_300001_SM_1000_NS6detail15normal_iteratorINSA_10device_ptrIfEEEESF_EEEE10policy1000Ei13saxpy_functorSF_JPfSK_EEEvT0_iT1_T2_DpNS2_10kernel_argIT3_EE
.visible .entry _ZN3cub18CUB_300001_SM_10006detail9transform16transform_kernelINS2_10policy_hubILb1EN4cuda3std3__45tupleIJN6thrust24THRUST_300001_SM_1000_NS6detail15normal_iteratorINSA_10device_ptrIfEEEESF_EEEE10policy1000Ei13saxpy_functorSF_JPfSK_EEEvT0_iT1_T2_DpNS2_10kernel_argIT3_EE(
	.param .u32 _ZN3cub18CUB_300001_SM_10006detail9transform16transform_kernelINS2_10policy_hubILb1EN4cuda3std3__45tupleIJN6thrust24THRUST_300001_SM_1000_NS6detail15normal_iteratorINSA_10device_ptrIfEEEESF_EEEE10policy1000Ei13saxpy_functorSF_JPfSK_EEEvT0_iT1_T2_DpNS2_10kernel_argIT3_EE_param_0,
	.param .u32 _ZN3cub18CUB_300001_SM_10006detail9transform16transform_kernelINS2_10policy_hubILb1EN4cuda3std3__45tupleIJN6thrust24THRUST_300001_SM_1000_NS6detail15normal_iteratorINSA_10device_ptrIfEEEESF_EEEE10policy1000Ei13saxpy_functorSF_JPfSK_EEEvT0_iT1_T2_DpNS2_10kernel_argIT3_EE_param_1,
	.param .align 4 .b8 _ZN3cub18CUB_300001_SM_10006detail9transform16transform_kernelINS2_10policy_hubILb1EN4cuda3std3__45tupleIJN6thrust24THRUST_300001_SM_1000_NS6detail15normal_iteratorINSA_10device_ptrIfEEEESF_EEEE10policy1000Ei13saxpy_functorSF_JPfSK_EEEvT0_iT1_T2_DpNS2_10kernel_argIT3_EE_param_2[4],
	.param .align 8 .b8 _ZN3cub18CUB_300001_SM_10006detail9transform16transform_kernelINS2_10policy_hubILb1EN4cuda3std3__45tupleIJN6thrust24THRUST_300001_SM_1000_NS6detail15normal_iteratorINSA_10device_ptrIfEEEESF_EEEE10policy1000Ei13saxpy_functorSF_JPfSK_EEEvT0_iT1_T2_DpNS2_10kernel_argIT3_EE_param_3[8],
	.param .align 8 .b8 _ZN3cub18CUB_300001_SM_10006detail9transform16transform_kernelINS2_10policy_hubILb1EN4cuda3std3__45tupleIJN6thrust24THRUST_300001_SM_1000_NS6detail15normal_iteratorINSA_10device_ptrIfEEEESF_EEEE10policy1000Ei13saxpy_functorSF_JPfSK_EEEvT0_iT1_T2_DpNS2_10kernel_argIT3_EE_param_4[16],
	.param .align 8 .b8 _ZN3cub18CUB_300001_SM_10006detail9transform16transform_kernelINS2_10policy_hubILb1EN4cuda3std3__45tupleIJN6thrust24THRUST_300001_SM_1000_NS6detail15normal_iteratorINSA_10device_ptrIfEEEESF_EEEE10policy1000Ei13saxpy_functorSF_JPfSK_EEEvT0_iT1_T2_DpNS2_10kernel_argIT3_EE_param_5[16]
)
.maxntid 128
{
	.reg .pred 	%p<38>;
	.reg .b32 	%r<81>;
	.reg .b32 	%f<93>;
	.reg .b64 	%rd<97>;

	ld.param.f32 	%f2, [_ZN3cub18CUB_300001_SM_10006detail9transform16transform_kernelINS2_10policy_hubILb1EN4cuda3std3__45tupleIJN6thrust24THRUST_300001_SM_1000_NS6detail15normal_iteratorINSA_10device_ptrIfEEEESF_EEEE10policy1000Ei13saxpy_functorSF_JPfSK_EEEvT0_iT1_T2_DpNS2_10kernel_argIT3_EE_param_2];
	ld.param.u32 	%r45, [_ZN3cub18CUB_300001_SM_10006detail9transform16transform_kernelINS2_10policy_hubILb1EN4cuda3std3__45tupleIJN6thrust24THRUST_300001_SM_1000_NS6detail15normal_iteratorINSA_10device_ptrIfEEEESF_EEEE10policy1000Ei13saxpy_functorSF_JPfSK_EEEvT0_iT1_T2_DpNS2_10kernel_argIT3_EE_param_0];
	ld.param.u64 	%rd27, [_ZN3cub18CUB_300001_SM_10006detail9transform16transform_kernelINS2_10policy_hubILb1EN4cuda3std3__45tupleIJN6thrust24THRUST_300001_SM_1000_NS6detail15normal_iteratorINSA_10device_ptrIfEEEESF_EEEE10policy1000Ei13saxpy_functorSF_JPfSK_EEEvT0_iT1_T2_DpNS2_10kernel_argIT3_EE_param_5];
	ld.param.u64 	%rd25, [_ZN3cub18CUB_300001_SM_10006detail9transform16transform_kernelINS2_10policy_hubILb1EN4cuda3std3__45tupleIJN6thrust24THRUST_300001_SM_1000_NS6detail15normal_iteratorINSA_10device_ptrIfEEEESF_EEEE10policy1000Ei13saxpy_functorSF_JPfSK_EEEvT0_iT1_T2_DpNS2_10kernel_argIT3_EE_param_4];
	ld.param.u64 	%rd29, [_ZN3cub18CUB_300001_SM_10006detail9transform16transform_kernelINS2_10policy_hubILb1EN4cuda3std3__45tupleIJN6thrust24THRUST_300001_SM_1000_NS6detail15normal_iteratorINSA_10device_ptrIfEEEESF_EEEE10policy1000Ei13saxpy_functorSF_JPfSK_EEEvT0_iT1_T2_DpNS2_10kernel_argIT3_EE_param_3];
	ld.param.u32 	%r44, [_ZN3cub18CUB_300001_SM_10006detail9transform16transform_kernelINS2_10policy_hubILb1EN4cuda3std3__45tupleIJN6thrust24THRUST_300001_SM_1000_NS6detail15normal_iteratorINSA_10device_ptrIfEEEESF_EEEE10policy1000Ei13saxpy_functorSF_JPfSK_EEEvT0_iT1_T2_DpNS2_10kernel_argIT3_EE_param_1];
	cvta.to.global.u64 	%rd1, %rd29;
	cvta.to.global.u64 	%rd2, %rd25;
	cvta.to.global.u64 	%rd3, %rd27;
	shl.b32 	%r1, %r44, 7;
	mov.u32 	%r46, %ctaid.x;
	mul.lo.s32 	%r2, %r1, %r46;
	sub.s32 	%r3, %r45, %r2;
	min.s32 	%r4, %r1, %r3;
	shl.b32 	%r5, %r4, 2;
	mov.u32 	%r6, %tid.x;
	shl.b32 	%r71, %r6, 7;
	setp.ge.s32 	%p1, %r71, %r5;
	@%p1 bra 	$L__BB2_5;
	mul.wide.u32 	%rd4, %r6, 128;
	add.s64 	%rd30, %rd2, %rd4;
	mul.wide.s32 	%rd5, %r2, 4;
	add.s64 	%rd94, %rd30, %rd5;
	mov.u32 	%r70, %r71;
$L__BB2_2:
	.pragma "nounroll";
	// begin inline asm
	prefetch.global.L2 [%rd94];
	// end inline asm
	add.s32 	%r70, %r70, 16384;
	add.s64 	%rd94, %rd94, 16384;
	setp.lt.s32 	%p2, %r70, %r5;
	@%p2 bra 	$L__BB2_2;
	add.s64 	%rd32, %rd3, %rd4;
	add.s64 	%rd95, %rd32, %rd5;
$L__BB2_4:
	.pragma "nounroll";
	// begin inline asm
	prefetch.global.L2 [%rd95];
	// end inline asm
	add.s32 	%r71, %r71, 16384;
	add.s64 	%rd95, %rd95, 16384;
	setp.lt.s32 	%p3, %r71, %r5;
	@%p3 bra 	$L__BB2_4;
$L__BB2_5:
	mul.wide.s32 	%rd96, %r2, 4;
	add.s64 	%rd12, %rd2, %rd96;
	add.s64 	%rd13, %rd3, %rd96;
	add.s64 	%rd14, %rd1, %rd96;
	setp.gt.s32 	%p4, %r1, %r3;
	@%p4 bra 	$L__BB2_18;
	setp.lt.s32 	%p5, %r44, 1;
	@%p5 bra 	$L__BB2_59;
	and.b32  	%r12, %r44, 7;
	setp.lt.u32 	%p6, %r44, 8;
	mov.b32 	%r79, 0;
	@%p6 bra 	$L__BB2_10;
	and.b32  	%r48, %r44, 2147483640;
	neg.s32 	%r73, %r48;
	mul.wide.u32 	%rd35, %r6, 4;
	add.s64 	%rd15, %rd1, %rd35;
	add.s64 	%rd36, %rd96, 1536;
	add.s64 	%rd17, %rd2, %rd36;
	add.s32 	%r72, %r6, 128;
	add.s64 	%rd18, %rd3, %rd36;
	add.s64 	%rd19, %rd1, %rd36;
$L__BB2_9:
	.pragma "nounroll";
	and.b32  	%r79, %r44, 2147483640;
	mul.wide.s32 	%rd37, %r72, 4;
	add.s64 	%rd38, %rd17, %rd37;
	add.s64 	%rd39, %rd18, %rd37;
	add.s64 	%rd40, %rd19, %rd37;
	cvta.to.global.u64 	%rd41, %rd25;
	mul.wide.u32 	%rd42, %r6, 4;
	add.s64 	%rd43, %rd41, %rd42;
	add.s64 	%rd44, %rd43, %rd96;
	ld.global.f32 	%f3, [%rd44];
	cvta.to.global.u64 	%rd45, %rd27;
	add.s64 	%rd46, %rd45, %rd42;
	add.s64 	%rd47, %rd46, %rd96;
	ld.global.f32 	%f4, [%rd47];
	fma.rn.f32 	%f5, %f2, %f3, %f4;
	add.s64 	%rd48, %rd15, %rd96;
	st.global.f32 	[%rd48], %f5;
	ld.global.f32 	%f6, [%rd38+-1536];
	ld.global.f32 	%f7, [%rd39+-1536];
	fma.rn.f32 	%f8, %f2, %f6, %f7;
	st.global.f32 	[%rd40+-1536], %f8;
	ld.global.f32 	%f9, [%rd38+-1024];
	ld.global.f32 	%f10, [%rd39+-1024];
	fma.rn.f32 	%f11, %f2, %f9, %f10;
	st.global.f32 	[%rd40+-1024], %f11;
	ld.global.f32 	%f12, [%rd38+-512];
	ld.global.f32 	%f13, [%rd39+-512];
	fma.rn.f32 	%f14, %f2, %f12, %f13;
	st.global.f32 	[%rd40+-512], %f14;
	ld.global.f32 	%f15, [%rd38];
	ld.global.f32 	%f16, [%rd39];
	fma.rn.f32 	%f17, %f2, %f15, %f16;
	st.global.f32 	[%rd40], %f17;
	ld.global.f32 	%f18, [%rd38+512];
	ld.global.f32 	%f19, [%rd39+512];
	fma.rn.f32 	%f20, %f2, %f18, %f19;
	st.global.f32 	[%rd40+512], %f20;
	ld.global.f32 	%f21, [%rd38+1024];
	ld.global.f32 	%f22, [%rd39+1024];
	fma.rn.f32 	%f23, %f2, %f21, %f22;
	st.global.f32 	[%rd40+1024], %f23;
	ld.global.f32 	%f24, [%rd38+1536];
	ld.global.f32 	%f25, [%rd39+1536];
	fma.rn.f32 	%f26, %f2, %f24, %f25;
	st.global.f32 	[%rd40+1536], %f26;
	add.s32 	%r73, %r73, 8;
	add.s64 	%rd96, %rd96, 4096;
	add.s32 	%r72, %r72, 1024;
	setp.eq.s32 	%p7, %r73, 0;
	@%p7 bra 	$L__BB2_10;
	bra.uni 	$L__BB2_9;
$L__BB2_10:
	setp.eq.s32 	%p8, %r12, 0;
	@%p8 bra 	$L__BB2_59;
	and.b32  	%r39, %r44, 3;
	setp.lt.u32 	%p9, %r12, 4;
	@%p9 bra 	$L__BB2_13;
	shl.b32 	%r49, %r79, 7;
	add.s32 	%r50, %r49, %r6;
	mul.wide.s32 	%rd49, %r50, 4;
	add.s64 	%rd50, %rd12, %rd49;
	ld.global.f32 	%f27, [%rd50];
	add.s64 	%rd51, %rd13, %rd49;
	ld.global.f32 	%f28, [%rd51];
	fma.rn.f32 	%f29, %f2, %f27, %f28;
	add.s64 	%rd52, %rd14, %rd49;
	st.global.f32 	[%rd52], %f29;
	ld.global.f32 	%f30, [%rd50+512];
	ld.global.f32 	%f31, [%rd51+512];
	fma.rn.f32 	%f32, %f2, %f30, %f31;
	st.global.f32 	[%rd52+512], %f32;
	ld.global.f32 	%f33, [%rd50+1024];
	ld.global.f32 	%f34, [%rd51+1024];
	fma.rn.f32 	%f35, %f2, %f33, %f34;
	st.global.f32 	[%rd52+1024], %f35;
	ld.global.f32 	%f36, [%rd50+1536];
	ld.global.f32 	%f37, [%rd51+1536];
	fma.rn.f32 	%f38, %f2, %f36, %f37;
	st.global.f32 	[%rd52+1536], %f38;
	add.s32 	%r79, %r79, 4;
$L__BB2_13:
	setp.eq.s32 	%p10, %r39, 0;
	@%p10 bra 	$L__BB2_59;
	setp.eq.s32 	%p11, %r39, 1;
	@%p11 bra 	$L__BB2_16;
	shl.b32 	%r51, %r79, 7;
	add.s32 	%r52, %r51, %r6;
	mul.wide.s32 	%rd53, %r52, 4;
	add.s64 	%rd54, %rd12, %rd53;
	ld.global.f32 	%f39, [%rd54];
	add.s64 	%rd55, %rd13, %rd53;
	ld.global.f32 	%f40, [%rd55];
	fma.rn.f32 	%f41, %f2, %f39, %f40;
	add.s64 	%rd56, %rd14, %rd53;
	st.global.f32 	[%rd56], %f41;
	ld.global.f32 	%f42, [%rd54+512];
	ld.global.f32 	%f43, [%rd55+512];
	fma.rn.f32 	%f44, %f2, %f42, %f43;
	st.global.f32 	[%rd56+512], %f44;
	add.s32 	%r79, %r79, 2;
$L__BB2_16:
	and.b32  	%r53, %r44, 1;
	setp.eq.b32 	%p12, %r53, 1;
	not.pred 	%p13, %p12;
	@%p13 bra 	$L__BB2_59;
	shl.b32 	%r54, %r79, 7;
	add.s32 	%r55, %r54, %r6;
	mul.wide.s32 	%rd57, %r55, 4;
	add.s64 	%rd58, %rd12, %rd57;
	ld.global.f32 	%f45, [%rd58];
	add.s64 	%rd59, %rd13, %rd57;
	ld.global.f32 	%f46, [%rd59];
	fma.rn.f32 	%f47, %f2, %f45, %f46;
	add.s64 	%rd60, %rd14, %rd57;
	st.global.f32 	[%rd60], %f47;
	bra.uni 	$L__BB2_59;
$L__BB2_18:
	setp.lt.s32 	%p14, %r44, 1;
	@%p14 bra 	$L__BB2_59;
	and.b32  	%r15, %r44, 7;
	setp.lt.u32 	%p15, %r44, 8;
	mov.b32 	%r75, 0;
	@%p15 bra 	$L__BB2_38;
	and.b32  	%r75, %r44, 2147483640;
	mov.b32 	%r74, 0;
$L__BB2_21:
	.pragma "nounroll";
	shl.b32 	%r58, %r74, 7;
	add.s32 	%r23, %r58, %r6;
	setp.ge.s32 	%p16, %r23, %r4;
	@%p16 bra 	$L__BB2_23;
	mul.wide.u32 	%rd61, %r23, 4;
	add.s64 	%rd62, %rd12, %rd61;
	ld.global.f32 	%f48, [%rd62];
	add.s64 	%rd63, %rd13, %rd61;
	ld.global.f32 	%f49, [%rd63];
	fma.rn.f32 	%f50, %f2, %f48, %f49;
	add.s64 	%rd64, %rd14, %rd61;
	st.global.f32 	[%rd64], %f50;
$L__BB2_23:
	add.s32 	%r59, %r23, 128;
	setp.ge.s32 	%p17, %r59, %r4;
	mul.wide.s32 	%rd65, %r59, 4;
	add.s64 	%rd22, %rd12, %rd65;
	add.s64 	%rd23, %rd13, %rd65;
	add.s64 	%rd24, %rd14, %rd65;
	@%p17 bra 	$L__BB2_25;
	ld.global.f32 	%f51, [%rd22];
	ld.global.f32 	%f52, [%rd23];
	fma.rn.f32 	%f53, %f2, %f51, %f52;
	st.global.f32 	[%rd24], %f53;
$L__BB2_25:
	add.s32 	%r60, %r23, 256;
	setp.ge.s32 	%p18, %r60, %r4;
	@%p18 bra 	$L__BB2_27;
	ld.global.f32 	%f54, [%rd22+512];
	ld.global.f32 	%f55, [%rd23+512];
	fma.rn.f32 	%f56, %f2, %f54, %f55;
	st.global.f32 	[%rd24+512], %f56;
$L__BB2_27:
	add.s32 	%r61, %r23, 384;
	setp.ge.s32 	%p19, %r61, %r4;
	@%p19 bra 	$L__BB2_29;
	ld.global.f32 	%f57, [%rd22+1024];
	ld.global.f32 	%f58, [%rd23+1024];
	fma.rn.f32 	%f59, %f2, %f57, %f58;
	st.global.f32 	[%rd24+1024], %f59;
$L__BB2_29:
	add.s32 	%r62, %r23, 512;
	setp.ge.s32 	%p20, %r62, %r4;
	@%p20 bra 	$L__BB2_31;
	ld.global.f32 	%f60, [%rd22+1536];
	ld.global.f32 	%f61, [%rd23+1536];
	fma.rn.f32 	%f62, %f2, %f60, %f61;
	st.global.f32 	[%rd24+1536], %f62;
$L__BB2_31:
	add.s32 	%r63, %r23, 640;
	setp.ge.s32 	%p21, %r63, %r4;
	@%p21 bra 	$L__BB2_33;
	ld.global.f32 	%f63, [%rd22+2048];
	ld.global.f32 	%f64, [%rd23+2048];
	fma.rn.f32 	%f65, %f2, %f63, %f64;
	st.global.f32 	[%rd24+2048], %f65;
$L__BB2_33:
	add.s32 	%r64, %r23, 768;
	setp.ge.s32 	%p22, %r64, %r4;
	@%p22 bra 	$L__BB2_35;
	ld.global.f32 	%f66, [%rd22+2560];
	ld.global.f32 	%f67, [%rd23+2560];
	fma.rn.f32 	%f68, %f2, %f66, %f67;
	st.global.f32 	[%rd24+2560], %f68;
$L__BB2_35:
	add.s32 	%r65, %r23, 896;
	setp.ge.s32 	%p23, %r65, %r4;
	@%p23 bra 	$L__BB2_37;
	ld.global.f32 	%f69, [%rd22+3072];
	ld.global.f32 	%f70, [%rd23+3072];
	fma.rn.f32 	%f71, %f2, %f69, %f70;
	st.global.f32 	[%rd24+3072], %f71;
$L__BB2_37:
	add.s32 	%r74, %r74, 8;
	setp.ne.s32 	%p24, %r74, %r75;
	@%p24 bra 	$L__BB2_21;
$L__BB2_38:
	setp.eq.s32 	%p25, %r15, 0;
	@%p25 bra 	$L__BB2_59;
	and.b32  	%r26, %r44, 3;
	setp.lt.u32 	%p26, %r15, 4;
	@%p26 bra 	$L__BB2_49;
	shl.b32 	%r66, %r75, 7;
	add.s32 	%r27, %r66, %r6;
	setp.ge.s32 	%p27, %r27, %r4;
	@%p27 bra 	$L__BB2_42;
	mul.wide.s32 	%rd66, %r27, 4;
	add.s64 	%rd67, %rd12, %rd66;
	ld.global.f32 	%f72, [%rd67];
	add.s64 	%rd68, %rd13, %rd66;
	ld.global.f32 	%f73, [%rd68];
	fma.rn.f32 	%f74, %f2, %f72, %f73;
	add.s64 	%rd69, %rd14, %rd66;
	st.global.f32 	[%rd69], %f74;
$L__BB2_42:
	add.s32 	%r28, %r27, 128;
	setp.ge.s32 	%p28, %r28, %r4;
	@%p28 bra 	$L__BB2_44;
	mul.wide.s32 	%rd70, %r28, 4;
	add.s64 	%rd71, %rd12, %rd70;
	ld.global.f32 	%f75, [%rd71];
	add.s64 	%rd72, %rd13, %rd70;
	ld.global.f32 	%f76, [%rd72];
	fma.rn.f32 	%f77, %f2, %f75, %f76;
	add.s64 	%rd73, %rd14, %rd70;
	st.global.f32 	[%rd73], %f77;
$L__BB2_44:
	add.s32 	%r29, %r27, 256;
	setp.ge.s32 	%p29, %r29, %r4;
	@%p29 bra 	$L__BB2_46;
	mul.wide.s32 	%rd74, %r29, 4;
	add.s64 	%rd75, %rd12, %rd74;
	ld.global.f32 	%f78, [%rd75];
	add.s64 	%rd76, %rd13, %rd74;
	ld.global.f32 	%f79, [%rd76];
	fma.rn.f32 	%f80, %f2, %f78, %f79;
	add.s64 	%rd77, %rd14, %rd74;
	st.global.f32 	[%rd77], %f80;
$L__BB2_46:
	add.s32 	%r30, %r27, 384;
	setp.ge.s32 	%p30, %r30, %r4;
	@%p30 bra 	$L__BB2_48;
	mul.wide.s32 	%rd78, %r30, 4;
	add.s64 	%rd79, %rd12, %rd78;
	ld.global.f32 	%f81, [%rd79];
	add.s64 	%rd80, %rd13, %rd78;
	ld.global.f32 	%f82, [%rd80];
	fma.rn.f32 	%f83, %f2, %f81, %f82;
	add.s64 	%rd81, %rd14, %rd78;
	st.global.f32 	[%rd81], %f83;
$L__BB2_48:
	add.s32 	%r75, %r75, 4;
$L__BB2_49:
	setp.eq.s32 	%p31, %r26, 0;
	@%p31 bra 	$L__BB2_59;
	setp.eq.s32 	%p32, %r26, 1;
	@%p32 bra 	$L__BB2_56;
	shl.b32 	%r67, %r75, 7;
	add.s32 	%r33, %r67, %r6;
	setp.ge.s32 	%p33, %r33, %r4;
	@%p33 bra 	$L__BB2_53;
	mul.wide.s32 	%rd82, %r33, 4;
	add.s64 	%rd83, %rd12, %rd82;
	ld.global.f32 	%f84, [%rd83];
	add.s64 	%rd84, %rd13, %rd82;
	ld.global.f32 	%f85, [%rd84];
	fma.rn.f32 	%f86, %f2, %f84, %f85;
	add.s64 	%rd85, %rd14, %rd82;
	st.global.f32 	[%rd85], %f86;
$L__BB2_53:
	add.s32 	%r34, %r33, 128;
	setp.ge.s32 	%p34, %r34, %r4;
	@%p34 bra 	$L__BB2_55;
	mul.wide.s32 	%rd86, %r34, 4;
	add.s64 	%rd87, %rd12, %rd86;
	ld.global.f32 	%f87, [%rd87];
	add.s64 	%rd88, %rd13, %rd86;
	ld.global.f32 	%f88, [%rd88];
	fma.rn.f32 	%f89, %f2, %f87, %f88;
	add.s64 	%rd89, %rd14, %rd86;
	st.global.f32 	[%rd89], %f89;
$L__BB2_55:
	add.s32 	%r75, %r75, 2;
$L__BB2_56:
	and.b32  	%r68, %r44, 1;
	setp.eq.b32 	%p35, %r68, 1;
	not.pred 	%p36, %p35;
	@%p36 bra 	$L__BB2_59;
	shl.b32 	%r69, %r75, 7;
	add.s32 	%r37, %r69, %r6;
	setp.ge.s32 	%p37, %r37, %r4;
	@%p37 bra 	$L__BB2_59;
	mul.wide.s32 	%rd90, %r37, 4;
	add.s64 	%rd91, %rd12, %rd90;
	ld.global.f32 	%f90, [%rd91];
	add.s64 	%rd92, %rd13, %rd90;
	ld.global.f32 	%f91, [%rd92];
	fma.rn.f32 	%f92, %f2, %f90, %f91;
	add.s64 	%rd93, %rd14, %rd90;
	st.global.f32 	[%rd93], %f92;
$L__BB2_59:
	ret;

}
	// .globl	_ZN3cub18CUB_300001_SM_10006detail9transform16transform_kernelINS2_10policy_hubILb1EN4cuda3std3__45tupleIJN6thrust24THRUST_300001_SM_1000_NS6detail15normal_iteratorINSA_10device_ptrIfEEEESF_EEEE10policy1000El13saxpy_functorSF_JPfSK_EEEvT0_iT1_T2_DpNS2_10kernel_argIT3_EE
.visible .entry _ZN3cub18CUB_300001_SM_10006detail9transform16transform_kernelINS2_10policy_hubILb1EN4cuda3std3__45tupleIJN6thrust24THRUST_300001_SM_1000_NS6detail15normal_iteratorINSA_10device_ptrIfEEEESF_EEEE10policy1000El13saxpy_functorSF_JPfSK_EEEvT0_iT1_T2_DpNS2_10kernel_argIT3_EE(
	.param .u64 _ZN3cub18CUB_300001_SM_10006detail9transform16transform_kernelINS2_10policy_hubILb1EN4cuda3std3__45tupleIJN6thrust24THRUST_300001_SM_1000_NS6detail15normal_iteratorINSA_10device_ptrIfEEEESF_EEEE10policy1000El13saxpy_functorSF_JPfSK_EEEvT0_iT1_T2_DpNS2_10kernel_argIT3_EE_param_0,
	.param .u32 _ZN3cub18CUB_300001_SM_10006detail9transform16transform_kernelINS2_10policy_hubILb1EN4cuda3std3__45tupleIJN6thrust24THRUST_300001_SM_1000_NS6detail15normal_iteratorINSA_10device_ptrIfEEEESF_EEEE10policy1000El13saxpy_functorSF_JPfSK_EEEvT0_iT1_T2_DpNS2_10kernel_argIT3_EE_param_1,
	.param .align 4 .b8 _ZN3cub18CUB_300001_SM_10006detail9transform16transform_kernelINS2_10policy_hubILb1EN4cuda3std3__45tupleIJN6thrust24THRUST_300001_SM_1000_NS6detail15normal_iteratorINSA_10device_ptrIfEEEESF_EEEE10policy1000El13saxpy_functorSF_JPfSK_EEEvT0_iT1_T2_DpNS2_10kernel_argIT3_EE_param_2[4],
	.param .align 8 .b8 _ZN3cub18CUB_300001_SM_10006detail9transform16transform_kernelINS2_10policy_hubILb1EN4cuda3std3__45tupleIJN6thrust24THRUST_300001_SM_1000_NS6detail15normal_iteratorINSA_10device_ptrIfEEEESF_EEEE10policy1000El13saxpy_functorSF_JPfSK_EEEvT0_iT1_T2_DpNS2_10kernel_argIT3_EE_param_3[8],
	.param .align 8 .b8 _ZN3cub18CUB_300001_SM_10006detail9transform16transform_kernelINS2_10policy_hubILb1EN4cuda3std3__45tupleIJN6thrust24THRUST_300001_SM_1000_NS6detail15normal_iteratorINSA_10device_ptrIfEEEESF_EEEE10policy1000El13saxpy_functorSF_JPfSK_EEEvT0_iT1_T2_DpNS2_10kernel_argIT3_EE_param_4[16],
	.param .align 8 .b8 _ZN3cub18CUB_300001_SM_10006detail9transform16transform_kernelINS2_10policy_hubILb1EN4cuda3std3__45tupleIJN6thrust24THRUST_300001_SM_1000_NS6detail15normal_iteratorINSA_10device_ptrIfEEEESF_EEEE10policy1000El13saxpy_functorSF_JPfSK_EEEvT0_iT1_T2_DpNS2_10kernel_argIT3_EE_param_5[16]
)
.maxntid 128
{
	.reg .pred 	%p<38>;
	.reg .b32 	%r<78>;
	.reg .b32 	%f<93>;
	.reg .b64 	%rd<103>;

	ld.param.f32 	%f2, [_ZN3cub18CUB_300001_SM_10006detail9transform16transform_kernelINS2_10policy_hubILb1EN4cuda3std3__45tupleIJN6thrust24THRUST_300001_SM_1000_NS6detail15normal_iteratorINSA_10device_ptrIfEEEESF_EEEE10policy1000El13saxpy_functorSF_JPfSK_EEEvT0_iT1_T2_DpNS2_10kernel_argIT3_EE_param_2];
	ld.param.u64 	%rd30, [_ZN3cub18CUB_300001_SM_10006detail9transform16transform_kernelINS2_10policy_hubILb1EN4cuda3std3__45tupleIJN6thrust24THRUST_300001_SM_1000_NS6detail15normal_iteratorINSA_10device_ptrIfEEEESF_EEEE10policy1000El13saxpy_functorSF_JPfSK_EEEvT0_iT1_T2_DpNS2_10kernel_argIT3_EE_param_0];
	ld.param.u64 	%rd28, [_ZN3cub18CUB_300001_SM_10006detail9transform16transform_kernelINS2_10policy_hubILb1EN4cuda3std3__45tupleIJN6thrust24THRUST_300001_SM_1000_NS6detail15normal_iteratorINSA_10device_ptrIfEEEESF_EEEE10policy1000El13saxpy_functorSF_JPfSK_EEEvT0_iT1_T2_DpNS2_10kernel_argIT3_EE_param_5];
	ld.param.u64 	%rd26, [_ZN3cub18CUB_300001_SM_10006detail9transform16transform_kernelINS2_10policy_hubILb1EN4cuda3std3__45tupleIJN6thrust24THRUST_300001_SM_1000_NS6detail15normal_iteratorINSA_10device_ptrIfEEEESF_EEEE10policy1000El13saxpy_functorSF_JPfSK_EEEvT0_iT1_T2_DpNS2_10kernel_argIT3_EE_param_4];
	ld.param.u64 	%rd31, [_ZN3cub18CUB_300001_SM_10006detail9transform16transform_kernelINS2_10policy_hubILb1EN4cuda3std3__45tupleIJN6thrust24THRUST_300001_SM_1000_NS6detail15normal_iteratorINSA_10device_ptrIfEEEESF_EEEE10policy1000El13saxpy_functorSF_JPfSK_EEEvT0_iT1_T2_DpNS2_10kernel_argIT3_EE_param_3];
	ld.param.u32 	%r42, [_ZN3cub18CUB_300001_SM_10006detail9transform16transform_kernelINS2_10policy_hubILb1EN4cuda3std3__45tupleIJN6thrust24THRUST_300001_SM_1000_NS6detail15normal_iteratorINSA_10device_ptrIfEEEESF_EEEE10policy1000El13saxpy_functorSF_JPfSK_EEEvT0_iT1_T2_DpNS2_10kernel_argIT3_EE_param_1];
	cvta.to.global.u64 	%rd1, %rd31;
	cvta.to.global.u64 	%rd2, %rd26;
	cvta.to.global.u64 	%rd3, %rd28;
	shl.b32 	%r1, %r42, 7;
	mov.u32 	%r43, %ctaid.x;
	cvt.u64.u32 	%rd32, %r43;
	cvt.s64.s32 	%rd33, %r1;
	mul.lo.s64 	%rd4, %rd33, %rd32;
	sub.s64 	%rd34, %rd30, %rd4;
	min.s64 	%rd35, %rd34, %rd33;
	cvt.u32.u64 	%r2, %rd35;
	shl.b32 	%r3, %r2, 2;
	mov.u32 	%r4, %tid.x;
	shl.b32 	%r68, %r4, 7;
	setp.ge.s32 	%p1, %r68, %r3;
	@%p1 bra 	$L__BB3_5;
	shl.b64 	%rd5, %rd4, 2;
	add.s64 	%rd36, %rd2, %rd5;
	mul.wide.u32 	%rd6, %r4, 128;
	add.s64 	%rd100, %rd36, %rd6;
	mov.u32 	%r67, %r68;
$L__BB3_2:
	.pragma "nounroll";
	// begin inline asm
	prefetch.global.L2 [%rd100];
	// end inline asm
	add.s32 	%r67, %r67, 16384;
	add.s64 	%rd100, %rd100, 16384;
	setp.lt.s32 	%p2, %r67, %r3;
	@%p2 bra 	$L__BB3_2;
	add.s64 	%rd38, %rd3, %rd5;
	add.s64 	%rd101, %rd38, %rd6;
$L__BB3_4:
	.pragma "nounroll";
	// begin inline asm
	prefetch.global.L2 [%rd101];
	// end inline asm
	add.s32 	%r68, %r68, 16384;
	add.s64 	%rd101, %rd101, 16384;
	setp.lt.s32 	%p3, %r68, %r3;
	@%p3 bra 	$L__BB3_4;
$L__BB3_5:
	shl.b64 	%rd102, %rd4, 2;
	add.s64 	%rd13, %rd2, %rd102;
	add.s64 	%rd14, %rd3, %rd102;
	add.s64 	%rd15, %rd1, %rd102;
	setp.eq.s32 	%p4, %r1, %r2;
	@%p4 bra 	$L__BB3_47;
	setp.lt.s32 	%p5, %r42, 1;
	@%p5 bra 	$L__BB3_59;
	and.b32  	%r10, %r42, 7;
	setp.lt.u32 	%p6, %r42, 8;
	mov.b32 	%r75, 0;
	@%p6 bra 	$L__BB3_26;
	and.b32  	%r75, %r42, 2147483640;
	mov.b32 	%r71, 0;
$L__BB3_9:
	.pragma "nounroll";
	shl.b32 	%r46, %r71, 7;
	add.s32 	%r21, %r46, %r4;
	setp.ge.s32 	%p7, %r21, %r2;
	@%p7 bra 	$L__BB3_11;
	mul.wide.u32 	%rd41, %r21, 4;
	add.s64 	%rd42, %rd13, %rd41;
	ld.global.f32 	%f3, [%rd42];
	add.s64 	%rd43, %rd14, %rd41;
	ld.global.f32 	%f4, [%rd43];
	fma.rn.f32 	%f5, %f2, %f3, %f4;
	add.s64 	%rd44, %rd15, %rd41;
	st.global.f32 	[%rd44], %f5;
$L__BB3_11:
	add.s32 	%r47, %r21, 128;
	setp.ge.s32 	%p8, %r47, %r2;
	mul.wide.s32 	%rd45, %r47, 4;
	add.s64 	%rd23, %rd13, %rd45;
	add.s64 	%rd24, %rd14, %rd45;
	add.s64 	%rd25, %rd15, %rd45;
	@%p8 bra 	$L__BB3_13;
	ld.global.f32 	%f6, [%rd23];
	ld.global.f32 	%f7, [%rd24];
	fma.rn.f32 	%f8, %f2, %f6, %f7;
	st.global.f32 	[%rd25], %f8;
$L__BB3_13:
	add.s32 	%r48, %r21, 256;
	setp.ge.s32 	%p9, %r48, %r2;
	@%p9 bra 	$L__BB3_15;
	ld.global.f32 	%f9, [%rd23+512];
	ld.global.f32 	%f10, [%rd24+512];
	fma.rn.f32 	%f11, %f2, %f9, %f10;
	st.global.f32 	[%rd25+512], %f11;
$L__BB3_15:
	add.s32 	%r49, %r21, 384;
	setp.ge.s32 	%p10, %r49, %r2;
	@%p10 bra 	$L__BB3_17;
	ld.global.f32 	%f12, [%rd23+1024];
	ld.global.f32 	%f13, [%rd24+1024];
	fma.rn.f32 	%f14, %f2, %f12, %f13;
	st.global.f32 	[%rd25+1024], %f14;
$L__BB3_17:
	add.s32 	%r50, %r21, 512;
	setp.ge.s32 	%p11, %r50, %r2;
	@%p11 bra 	$L__BB3_19;
	ld.global.f32 	%f15, [%rd23+1536];
	ld.global.f32 	%f16, [%rd24+1536];
	fma.rn.f32 	%f17, %f2, %f15, %f16;
	st.global.f32 	[%rd25+1536], %f17;
$L__BB3_19:
	add.s32 	%r51, %r21, 640;
	setp.ge.s32 	%p12, %r51, %r2;
	@%p12 bra 	$L__BB3_21;
	ld.global.f32 	%f18, [%rd23+2048];
	ld.global.f32 	%f19, [%rd24+2048];
	fma.rn.f32 	%f20, %f2, %f18, %f19;
	st.global.f32 	[%rd25+2048], %f20;
$L__BB3_21:
	add.s32 	%r52, %r21, 768;
	setp.ge.s32 	%p13, %r52, %r2;
	@%p13 bra 	$L__BB3_23;
	ld.global.f32 	%f21, [%rd23+2560];
	ld.global.f32 	%f22, [%rd24+2560];
	fma.rn.f32 	%f23, %f2, %f21, %f22;
	st.global.f32 	[%rd25+2560], %f23;
$L__BB3_23:
	add.s32 	%r53, %r21, 896;
	setp.ge.s32 	%p14, %r53, %r2;
	@%p14 bra 	$L__BB3_25;
	ld.global.f32 	%f24, [%rd23+3072];
	ld.global.f32 	%f25, [%rd24+3072];
	fma.rn.f32 	%f26, %f2, %f24, %f25;
	st.global.f32 	[%rd25+3072], %f26;
$L__BB3_25:
	add.s32 	%r71, %r71, 8;
	setp.eq.s32 	%p15, %r71, %r75;
	@%p15 bra 	$L__BB3_26;
	bra.uni 	$L__BB3_9;
$L__BB3_26:
	setp.eq.s32 	%p16, %r10, 0;
	@%p16 bra 	$L__BB3_59;
	and.b32  	%r30, %r42, 3;
	setp.lt.u32 	%p17, %r10, 4;
	@%p17 bra 	$L__BB3_37;
	shl.b32 	%r54, %r75, 7;
	add.s32 	%r31, %r54, %r4;
	setp.ge.s32 	%p18, %r31, %r2;
	@%p18 bra 	$L__BB3_30;
	mul.wide.s32 	%rd46, %r31, 4;
	add.s64 	%rd47, %rd13, %rd46;
	ld.global.f32 	%f27, [%rd47];
	add.s64 	%rd48, %rd14, %rd46;
	ld.global.f32 	%f28, [%rd48];
	fma.rn.f32 	%f29, %f2, %f27, %f28;
	add.s64 	%rd49, %rd15, %rd46;
	st.global.f32 	[%rd49], %f29;
$L__BB3_30:
	add.s32 	%r32, %r31, 128;
	setp.ge.s32 	%p19, %r32, %r2;
	@%p19 bra 	$L__BB3_32;
	mul.wide.s32 	%rd50, %r32, 4;
	add.s64 	%rd51, %rd13, %rd50;
	ld.global.f32 	%f30, [%rd51];
	add.s64 	%rd52, %rd14, %rd50;
	ld.global.f32 	%f31, [%rd52];
	fma.rn.f32 	%f32, %f2, %f30, %f31;
	add.s64 	%rd53, %rd15, %rd50;
	st.global.f32 	[%rd53], %f32;
$L__BB3_32:
	add.s32 	%r33, %r31, 256;
	setp.ge.s32 	%p20, %r33, %r2;
	@%p20 bra 	$L__BB3_34;
	mul.wide.s32 	%rd54, %r33, 4;
	add.s64 	%rd55, %rd13, %rd54;
	ld.global.f32 	%f33, [%rd55];
	add.s64 	%rd56, %rd14, %rd54;
	ld.global.f32 	%f34, [%rd56];
	fma.rn.f32 	%f35, %f2, %f33, %f34;
	add.s64 	%rd57, %rd15, %rd54;
	st.global.f32 	[%rd57], %f35;
$L__BB3_34:
	add.s32 	%r34, %r31, 384;
	setp.ge.s32 	%p21, %r34, %r2;
	@%p21 bra 	$L__BB3_36;
	mul.wide.s32 	%rd58, %r34, 4;
	add.s64 	%rd59, %rd13, %rd58;
	ld.global.f32 	%f36, [%rd59];
	add.s64 	%rd60, %rd14, %rd58;
	ld.global.f32 	%f37, [%rd60];
	fma.rn.f32 	%f38, %f2, %f36, %f37;
	add.s64 	%rd61, %rd15, %rd58;
	st.global.f32 	[%rd61], %f38;
$L__BB3_36:
	add.s32 	%r75, %r75, 4;
$L__BB3_37:
	setp.eq.s32 	%p22, %r30, 0;
	@%p22 bra 	$L__BB3_59;
	setp.eq.s32 	%p23, %r30, 1;
	@%p23 bra 	$L__BB3_44;
	shl.b32 	%r55, %r75, 7;
	add.s32 	%r37, %r55, %r4;
	setp.ge.s32 	%p24, %r37, %r2;
	@%p24 bra 	$L__BB3_41;
	mul.wide.s32 	%rd62, %r37, 4;
	add.s64 	%rd63, %rd13, %rd62;
	ld.global.f32 	%f39, [%rd63];
	add.s64 	%rd64, %rd14, %rd62;
	ld.global.f32 	%f40, [%rd64];
	fma.rn.f32 	%f41, %f2, %f39, %f40;
	add.s64 	%rd65, %rd15, %rd62;
	st.global.f32 	[%rd65], %f41;
$L__BB3_41:
	add.s32 	%r38, %r37, 128;
	setp.ge.s32 	%p25, %r38, %r2;
	@%p25 bra 	$L__BB3_43;
	mul.wide.s32 	%rd66, %r38, 4;
	add.s64 	%rd67, %rd13, %rd66;
	ld.global.f32 	%f42, [%rd67];
	add.s64 	%rd68, %rd14, %rd66;
	ld.global.f32 	%f43, [%rd68];
	fma.rn.f32 	%f44, %f2, %f42, %f43;
	add.s64 	%rd69, %rd15, %rd66;
	st.global.f32 	[%rd69], %f44;
$L__BB3_43:
	add.s32 	%r75, %r75, 2;
$L__BB3_44:
	and.b32  	%r56, %r42, 1;
	setp.eq.b32 	%p26, %r56, 1;
	not.pred 	%p27, %p26;
	@%p27 bra 	$L__BB3_59;
	shl.b32 	%r57, %r75, 7;
	add.s32 	%r41, %r57, %r4;
	setp.ge.s32 	%p28, %r41, %r2;
	@%p28 bra 	$L__BB3_59;
	mul.wide.s32 	%rd70, %r41, 4;
	add.s64 	%rd71, %rd13, %rd70;
	ld.global.f32 	%f45, [%rd71];
	add.s64 	%rd72, %rd14, %rd70;
	ld.global.f32 	%f46, [%rd72];
	fma.rn.f32 	%f47, %f2, %f45, %f46;
	add.s64 	%rd73, %rd15, %rd70;
	st.global.f32 	[%rd73], %f47;
	bra.uni 	$L__BB3_59;
$L__BB3_47:
	setp.lt.s32 	%p29, %r42, 1;
	@%p29 bra 	$L__BB3_59;
	and.b32  	%r12, %r42, 7;
	setp.lt.u32 	%p30, %r42, 8;
	mov.b32 	%r73, 0;
	@%p30 bra 	$L__BB3_51;
	and.b32  	%r59, %r42, 2147483640;
	neg.s32 	%r70, %r59;
	mul.wide.u32 	%rd74, %r4, 4;
	add.s64 	%rd16, %rd1, %rd74;
	add.s64 	%rd75, %rd102, 1536;
	add.s64 	%rd18, %rd2, %rd75;
	add.s32 	%r69, %r4, 128;
	add.s64 	%rd19, %rd3, %rd75;
	add.s64 	%rd20, %rd1, %rd75;
$L__BB3_50:
	.pragma "nounroll";
	and.b32  	%r73, %r42, 2147483640;
	mul.wide.s32 	%rd76, %r69, 4;
	add.s64 	%rd77, %rd18, %rd76;
	add.s64 	%rd78, %rd19, %rd76;
	add.s64 	%rd79, %rd20, %rd76;
	cvta.to.global.u64 	%rd80, %rd26;
	mul.wide.u32 	%rd81, %r4, 4;
	add.s64 	%rd82, %rd80, %rd81;
	add.s64 	%rd83, %rd82, %rd102;
	ld.global.f32 	%f48, [%rd83];
	cvta.to.global.u64 	%rd84, %rd28;
	add.s64 	%rd85, %rd84, %rd81;
	add.s64 	%rd86, %rd85, %rd102;
	ld.global.f32 	%f49, [%rd86];
	fma.rn.f32 	%f50, %f2, %f48, %f49;
	add.s64 	%rd87, %rd16, %rd102;
	st.global.f32 	[%rd87], %f50;
	ld.global.f32 	%f51, [%rd77+-1536];
	ld.global.f32 	%f52, [%rd78+-1536];
	fma.rn.f32 	%f53, %f2, %f51, %f52;
	st.global.f32 	[%rd79+-1536], %f53;
	ld.global.f32 	%f54, [%rd77+-1024];
	ld.global.f32 	%f55, [%rd78+-1024];
	fma.rn.f32 	%f56, %f2, %f54, %f55;
	st.global.f32 	[%rd79+-1024], %f56;
	ld.global.f32 	%f57, [%rd77+-512];
	ld.global.f32 	%f58, [%rd78+-512];
	fma.rn.f32 	%f59, %f2, %f57, %f58;
	st.global.f32 	[%rd79+-512], %f59;
	ld.global.f32 	%f60, [%rd77];
	ld.global.f32 	%f61, [%rd78];
	fma.rn.f32 	%f62, %f2, %f60, %f61;
	st.global.f32 	[%rd79], %f62;
	ld.global.f32 	%f63, [%rd77+512];
	ld.global.f32 	%f64, [%rd78+512];
	fma.rn.f32 	%f65, %f2, %f63, %f64;
	st.global.f32 	[%rd79+512], %f65;
	ld.global.f32 	%f66, [%rd77+1024];
	ld.global.f32 	%f67, [%rd78+1024];
	fma.rn.f32 	%f68, %f2, %f66, %f67;
	st.global.f32 	[%rd79+1024], %f68;
	ld.global.f32 	%f69, [%rd77+1536];
	ld.global.f32 	%f70, [%rd78+1536];
	fma.rn.f32 	%f71, %f2, %f69, %f70;
	st.global.f32 	[%rd79+1536], %f71;
	add.s32 	%r70, %r70, 8;
	add.s64 	%rd102, %rd102, 4096;
	add.s32 	%r69, %r69, 1024;
	setp.eq.s32 	%p31, %r70, 0;
	@%p31 bra 	$L__BB3_51;
	bra.uni 	$L__BB3_50;
$L__BB3_51:
	setp.eq.s32 	%p32, %r12, 0;
	@%p32 bra 	$L__BB3_59;
	and.b32  	%r24, %r42, 3;
	setp.lt.u32 	%p33, %r12, 4;
	@%p33 bra 	$L__BB3_54;
	shl.b32 	%r60, %r73, 7;
	add.s32 	%r61, %r60, %r4;
	mul.wide.s32 	%rd88, %r61, 4;
	add.s64 	%rd89, %rd13, %rd88;
	ld.global.f32 	%f72, [%rd89];
	add.s64 	%rd90, %rd14, %rd88;
	ld.global.f32 	%f73, [%rd90];
	fma.rn.f32 	%f74, %f2, %f72, %f73;
	add.s64 	%rd91, %rd15, %rd88;
	st.global.f32 	[%rd91], %f74;
	ld.global.f32 	%f75, [%rd89+512];
	ld.global.f32 	%f76, [%rd90+512];
	fma.rn.f32 	%f77, %f2, %f75, %f76;
	st.global.f32 	[%rd91+512], %f77;
	ld.global.f32 	%f78, [%rd89+1024];
	ld.global.f32 	%f79, [%rd90+1024];
	fma.rn.f32 	%f80, %f2, %f78, %f79;
	st.global.f32 	[%rd91+1024], %f80;
	ld.global.f32 	%f81, [%rd89+1536];
	ld.global.f32 	%f82, [%rd90+1536];
	fma.rn.f32 	%f83, %f2, %f81, %f82;
	st.global.f32 	[%rd91+1536], %f83;
	add.s32 	%r73, %r73, 4;
$L__BB3_54:
	setp.eq.s32 	%p34, %r24, 0;
	@%p34 bra 	$L__BB3_59;
	setp.eq.s32 	%p35, %r24, 1;
	@%p35 bra 	$L__BB3_57;
	shl.b32 	%r62, %r73, 7;
	add.s32 	%r63, %r62, %r4;
	mul.wide.s32 	%rd92, %r63, 4;
	add.s64 	%rd93, %rd13, %rd92;
	ld.global.f32 	%f84, [%rd93];
	add.s64 	%rd94, %rd14, %rd92;
	ld.global.f32 	%f85, [%rd94];
	fma.rn.f32 	%f86, %f2, %f84, %f85;
	add.s64 	%rd95, %rd15, %rd92;
	st.global.f32 	[%rd95], %f86;
	ld.global.f32 	%f87, [%rd93+512];
	ld.global.f32 	%f88, [%rd94+512];
	fma.rn.f32 	%f89, %f2, %f87, %f88;
	st.global.f32 	[%rd95+512], %f89;
	add.s32 	%r73, %r73, 2;
$L__BB3_57:
	and.b32  	%r64, %r42, 1;
	setp.eq.b32 	%p36, %r64, 1;
	not.pred 	%p37, %p36;
	@%p37 bra 	$L__BB3_59;
	shl.b32 	%r65, %r73, 7;
	add.s32 	%r66, %r65, %r4;
	mul.wide.s32 	%rd96, %r66, 4;
	add.s64 	%rd97, %rd13, %rd96;
	ld.global.f32 	%f90, [%rd97];
	add.s64 	%rd98, %rd14, %rd96;
	ld.global.f32 	%f91, [%rd98];
	fma.rn.f32 	%f92, %f2, %f90, %f91;
	add.s64 	%rd99, %rd15, %rd96;
	st.global.f32 	[%rd99], %f92;
$L__BB3_59:
	ret;

}


// ===== COMPILED SASS (sm_100) =====

	.target	sm_100

	.elftype	@"ET_EXEC"


//--------------------- .note.nv.tkinfo           --------------------------
	.section	.note.nv.tkinfo,"",@"SHT_NOTE"
	.sectionflags	@"SHF_NOTE_NV_TKINFO"
	.tkinfo
        /*0018*/ 	.word	0x00000002
        /*0030*/ 	.string	""
        /*0030*/ 	.string	"ptxas"
        /*0030*/ 	.string	"Cuda compilation tools, release 13.0, V13.0.88"
        /*0030*/ 	.string	"Build cuda_13.0.r13.0/compiler.36424714_0"
        /*0030*/ 	.string	"-arch sm_100 -m 64 "



//--------------------- .note.nv.cuinfo           --------------------------
	.section	.note.nv.cuinfo,"",@"SHT_NOTE"
	.sectionflags	@"SHF_NOTE_NV_CUINFO"
        /*0018*/ 	.short	0x0002
        /*001a*/ 	.short	0x0064
        /*001c*/ 	.short	0x0082
	.zero		2


//--------------------- .nv.info                  --------------------------
	.section	.nv.info,"",@"SHT_CUDA_INFO"
	.align	4


	//----- nvinfo : EIATTR_REGCOUNT
	.align		4
        /*0000*/ 	.byte	0x04, 0x2f
        /*0002*/ 	.short	(.L_44 - .L_43)
	.align		4
.L_43:
        /*0004*/ 	.word	index@(_Z10cuda_saxpyPfS_f)
        /*0008*/ 	.word	0x0000000e


	//----- nvinfo : EIATTR_FRAME_SIZE
	.align		4
.L_44:
        /*000c*/ 	.byte	0x04, 0x11
        /*000e*/ 	.short	(.L_46 - .L_45)
	.align		4
.L_45:
        /*0010*/ 	.word	index@(_Z10cuda_saxpyPfS_f)
        /*0014*/ 	.word	0x00000000


	//----- nvinfo : EIATTR_REGCOUNT
	.align		4
.L_46:
        /*0018*/ 	.byte	0x04, 0x2f
        /*001a*/ 	.short	(.L_48 - .L_47)
	.align		4
.L_47:
        /*001c*/ 	.word	index@(_ZN3cub18CUB_300001_SM_10006detail11EmptyKernelIvEEvv)
        /*0020*/ 	.word	0x00000004


	//----- nvinfo : EIATTR_FRAME_SIZE
	.align		4
.L_48:
        /*0024*/ 	.byte	0x04, 0x11
        /*0026*/ 	.short	(.L_50 - .L_49)
	.align		4
.L_49:
        /*0028*/ 	.word	index@(_ZN3cub18CUB_300001_SM_10006detail11EmptyKernelIvEEvv)
        /*002c*/ 	.word	0x00000000


	//----- nvinfo : EIATTR_REGCOUNT
	.align		4
.L_50:
        /*0030*/ 	.byte	0x04, 0x2f
        /*0032*/ 	.short	(.L_52 - .L_51)
	.align		4
.L_51:
        /*0034*/ 	.word	index@(_ZN3cub18CUB_300001_SM_10006detail9transform16transform_kernelINS2_10policy_hubILb1EN4cuda3std3__45tupleIJN6thrust24THRUST_300001_SM_1000_NS6detail15normal_iteratorINSA_10device_ptrIfEEEESF_EEEE10policy1000Ei13saxpy_functorSF_JPfSK_EEEvT0_iT1_T2_DpNS2_10kernel_argIT3_EE)
        /*0038*/ 	.word	0x0000001e


	//----- nvinfo : EIATTR_FRAME_SIZE
	.align		4
.L_52:
        /*003c*/ 	.byte	0x04, 0x11
        /*003e*/ 	.short	(.L_54 - .L_53)
	.align		4
.L_53:
        /*0040*/ 	.word	index@(_ZN3cub18CUB_300001_SM_10006detail9transform16transform_kernelINS2_10policy_hubILb1EN4cuda3std3__45tupleIJN6thrust24THRUST_300001_SM_1000_NS6detail15normal_iteratorINSA_10device_ptrIfEEEESF_EEEE10policy1000Ei13saxpy_functorSF_JPfSK_EEEvT0_iT1_T2_DpNS2_10kernel_argIT3_EE)
        /*0044*/ 	.word	0x00000000


	//----- nvinfo : EIATTR_REGCOUNT
	.align		4
.L_54:
        /*0048*/ 	.byte	0x04, 0x2f
        /*004a*/ 	.short	(.L_56 - .L_55)
	.align		4
.L_55:
        /*004c*/ 	.word	index@(_ZN3cub18CUB_300001_SM_10006detail9transform16transform_kernelINS2_10policy_hubILb1EN4cuda3std3__45tupleIJN6thrust24THRUST_300001_SM_1000_NS6detail15normal_iteratorINSA_10device_ptrIfEEEESF_EEEE10policy1000El13saxpy_functorSF_JPfSK_EEEvT0_iT1_T2_DpNS2_10kernel_argIT3_EE)
        /*0050*/ 	.word	0x00000020


	//----- nvinfo : EIATTR_FRAME_SIZE
	.align		4
.L_56:
        /*0054*/ 	.byte	0x04, 0x11
        /*0056*/ 	.short	(.L_58 - .L_57)
	.align		4
.L_57:
        /*0058*/ 	.word	index@(_ZN3cub18CUB_300001_SM_10006detail9transform16transform_kernelINS2_10policy_hubILb1EN4cuda3std3__45tupleIJN6thrust24THRUST_300001_SM_1000_NS6detail15normal_iteratorINSA_10device_ptrIfEEEESF_EEEE10policy1000El13saxpy_functorSF_JPfSK_EEEvT0_iT1_T2_DpNS2_10kernel_argIT3_EE)
        /*005c*/ 	.word	0x00000000


	//----- nvinfo : EIATTR_MIN_STACK_SIZE
	.align		4
.L_58:
        /*0060*/ 	.byte	0x04, 0x12
        /*0062*/ 	.short	(.L_60 - .L_59)
	.align		4
.L_59:
        /*0064*/ 	.word	index@(_ZN3cub18CUB_300001_SM_10006detail9transform16transform_kernelINS2_10policy_hubILb1EN4cuda3std3__45tupleIJN6thrust24THRUST_300001_SM_1000_NS6detail15normal_iteratorINSA_10device_ptrIfEEEESF_EEEE10policy1000El13saxpy_functorSF_JPfSK_EEEvT0_iT1_T2_DpNS2_10kernel_argIT3_EE)
        /*0068*/ 	.word	0x00000000


	//----- nvinfo : EIATTR_MIN_STACK_SIZE
	.align		4
.L_60:
        /*006c*/ 	.byte	0x04, 0x12
        /*006e*/ 	.short	(.L_62 - .L_61)
	.align		4
.L_61:
        /*0070*/ 	.word	index@(_ZN3cub18CUB_300001_SM_10006detail9transform16transform_kernelINS2_10policy_hubILb1EN4cuda3std3__45tupleIJN6thrust24THRUST_300001_SM_1000_NS6detail15normal_iteratorINSA_10device_ptrIfEEEESF_EEEE10policy1000Ei13saxpy_functorSF_JPfSK_EEEvT0_iT1_T2_DpNS2_10kernel_argIT3_EE)
        /*0074*/ 	.word	0x00000000


	//----- nvinfo : EIATTR_MIN_STACK_SIZE
	.align		4
.L_62:
        /*0078*/ 	.byte	0x04, 0x12
        /*007a*/ 	.short	(.L_64 - .L_63)
	.align		4
.L_63:
        /*007c*/ 	.word	index@(_ZN3cub18CUB_300001_SM_10006detail11EmptyKernelIvEEvv)
        /*0080*/ 	.word	0x00000000


	//----- nvinfo : EIATTR_MIN_STACK_SIZE
	.align		4
.L_64:
        /*0084*/ 	.byte	0x04, 0x12
        /*0086*/ 	.short	(.L_66 - .L_65)
	.align		4
.L_65:
        /*0088*/ 	.word	index@(_Z10cuda_saxpyPfS_f)
        /*008c*/ 	.word	0x00000000
.L_66:


//--------------------- .nv.compat                --------------------------
	.section	.nv.compat,"",@"SHT_CUDA_COMPAT_INFO"
	.align	4
        /*0000*/ 	.byte	0x02, 0x09, 0x00, 0x00, 0x02, 0x02, 0x01, 0x00, 0x02, 0x05, 0x05, 0x00, 0x03, 0x07, 0x01, 0x01
        /*0010*/ 	.byte	0x02, 0x03, 0x00, 0x00, 0x02, 0x06, 0x01, 0x00, 0x04, 0x0b, 0x08, 0x00, 0x09, 0x00, 0x00, 0x00
        /*0020*/ 	.byte	0x00, 0x00, 0x00, 0x00


//--------------------- .nv.info._ZN3cub18CUB_300001_SM_10006detail9transform16transform_kernelINS2_10policy_hubILb1EN4cuda3std3__45tupleIJN6thrust24THRUST_300001_SM_1000_NS6detail15normal_iteratorINSA_10device_ptrIfEEEESF_EEEE10policy1000El13saxpy_functorSF_JPfSK_EEEvT0_iT1_T2_DpNS2_10kernel_argIT3_EE --------------------------
	.section	.nv.info._ZN3cub18CUB_300001_SM_10006detail9transform16transform_kernelINS2_10policy_hubILb1EN4cuda3std3__45tupleIJN6thrust24THRUST_300001_SM_1000_NS6detail15normal_iteratorINSA_10device_ptrIfEEEESF_EEEE10policy1000El13saxpy_functorSF_JPfSK_EEEvT0_iT1_T2_DpNS2_10kernel_argIT3_EE,"",@"SHT_CUDA_INFO"
	.sectionflags	@""
	.align	4


	//----- nvinfo : EIATTR_CUDA_API_VERSION
	.align		4
        /*0000*/ 	.byte	0x04, 0x37
        /*0002*/ 	.short	(.L_68 - .L_67)
.L_67:
        /*0004*/ 	.word	0x00000082


	//----- nvinfo : EIATTR_KPARAM_INFO
	.align		4
.L_68:
        /*0008*/ 	.byte	0x04, 0x17
        /*000a*/ 	.short	(.L_70 - .L_69)
.L_69:
        /*000c*/ 	.word	0x00000000
        /*0010*/ 	.short	0x0005
        /*0012*/ 	.short	0x0028
        /*0014*/ 	.byte	0x00, 0xf0, 0x41, 0x00


	//----- nvinfo : EIATTR_KPARAM_INFO
	.align		4
.L_70:
        /*0018*/ 	.byte	0x04, 0x17
        /*001a*/ 	.short	(.L_72 - .L_71)
.L_71:
        /*001c*/ 	.word	0x00000000
        /*0020*/ 	.short	0x0004
        /*0022*/ 	.short	0x0018
        /*0024*/ 	.byte	0x00, 0xf0, 0x41, 0x00


	//----- nvinfo : EIATTR_KPARAM_INFO
	.align		4
.L_72:
        /*0028*/ 	.byte	0x04, 0x17
        /*002a*/ 	.short	(.L_74 - .L_73)
.L_73:
        /*002c*/ 	.word	0x00000000
        /*0030*/ 	.short	0x0003
        /*0032*/ 	.short	0x0010
        /*0034*/ 	.byte	0x00, 0xf0, 0x21, 0x00


	//----- nvinfo : EIATTR_KPARAM_INFO
	.align		4
.L_74:
        /*0038*/ 	.byte	0x04, 0x17
        /*003a*/ 	.short	(.L_76 - .L_75)
.L_75:
        /*003c*/ 	.word	0x00000000
        /*0040*/ 	.short	0x0002
        /*0042*/ 	.short	0x000c
        /*0044*/ 	.byte	0x00, 0xf0, 0x11, 0x00


	//----- nvinfo : EIATTR_KPARAM_INFO
	.align		4
.L_76:
        /*0048*/ 	.byte	0x04, 0x17
        /*004a*/ 	.short	(.L_78 - .L_77)
.L_77:
        /*004c*/ 	.word	0x00000000
        /*0050*/ 	.short	0x0001
        /*0052*/ 	.short	0x0008
        /*0054*/ 	.byte	0x00, 0xf0, 0x11, 0x00


	//----- nvinfo : EIATTR_KPARAM_INFO
	.align		4
.L_78:
        /*0058*/ 	.byte	0x04, 0x17
        /*005a*/ 	.short	(.L_80 - .L_79)
.L_79:
        /*005c*/ 	.word	0x00000000
        /*0060*/ 	.short	0x0000
        /*0062*/ 	.short	0x0000
        /*0064*/ 	.byte	0x00, 0xf0, 0x21, 0x00


	//----- nvinfo : EIATTR_SPARSE_MMA_MASK
	.align		4
.L_80:
        /*0068*/ 	.byte	0x03, 0x50
        /*006a*/ 	.short	0x0000


	//----- nvinfo : EIATTR_MAXREG_COUNT
	.align		4
        /*006c*/ 	.byte	0x03, 0x1b
        /*006e*/ 	.short	0x00ff


	//----- nvinfo : EIATTR_MERCURY_ISA_VERSION
	.align		4
        /*0070*/ 	.byte	0x03, 0x5f
        /*0072*/ 	.short	0x0101


	//----- nvinfo : EIATTR_VRC_CTA_INIT_COUNT
	.align		4
        /*0074*/ 	.byte	0x02, 0x4a
	.zero		1
	.zero		1


	//----- nvinfo : EIATTR_EXIT_INSTR_OFFSETS
	.align		4
        /*0078*/ 	.byte	0x04, 0x1c
        /*007a*/ 	.short	(.L_82 - .L_81)


	//   ....[0]....
.L_81:
        /*007c*/ 	.word	0x000003e0


	//   ....[1]....
        /*0080*/ 	.word	0x00000c90


	//   ....[2]....
        /*0084*/ 	.word	0x00000f80


	//   ....[3]....
        /*0088*/ 	.word	0x00001120


	//   ....[4]....
        /*008c*/ 	.word	0x00001150


	//   ....[5]....
        /*0090*/ 	.word	0x000011e0


	//   ....[6]....
        /*0094*/ 	.word	0x00001200


	//   ....[7]....
        /*0098*/ 	.word	0x00001700


	//   ....[8]....
        /*009c*/ 	.word	0x00001960


	//   ....[9]....
        /*00a0*/ 	.word	0x00001a90


	//   ....[10]....
        /*00a4*/ 	.word	0x00001b30


	//----- nvinfo : EIATTR_MAX_THREADS
	.align		4
.L_82:
        /*00a8*/ 	.byte	0x04, 0x05
        /*00aa*/ 	.short	(.L_84 - .L_83)
.L_83:
        /*00ac*/ 	.word	0x00000080
        /*00b0*/ 	.word	0x00000001
        /*00b4*/ 	.word	0x00000001


	//----- nvinfo : EIATTR_CRS_STACK_SIZE
	.align		4
.L_84:
        /*00b8*/ 	.byte	0x04, 0x1e
        /*00ba*/ 	.short	(.L_86 - .L_85)
.L_85:
        /*00bc*/ 	.word	0x00000000


	//----- nvinfo : EIATTR_CBANK_PARAM_SIZE
	.align		4
.L_86:
        /*00c0*/ 	.byte	0x03, 0x19
        /*00c2*/ 	.short	0x0038


	//----- nvinfo : EIATTR_PARAM_CBANK
	.align		4
        /*00c4*/ 	.byte	0x04, 0x0a
        /*00c6*/ 	.short	(.L_88 - .L_87)
	.align		4
.L_87:
        /*00c8*/ 	.word	index@(.nv.constant0._ZN3cub18CUB_300001_SM_10006detail9transform16transform_kernelINS2_10policy_hubILb1EN4cuda3std3__45tupleIJN6thrust24THRUST_300001_SM_1000_NS6detail15normal_iteratorINSA_10device_ptrIfEEEESF_EEEE10policy1000El13saxpy_functorSF_JPfSK_EEEvT0_iT1_T2_DpNS2_10kernel_argIT3_EE)
        /*00cc*/ 	.short	0x0380
        /*00ce*/ 	.short	0x0038


	//----- nvinfo : EIATTR_SW_WAR
	.align		4
.L_88:
        /*00d0*/ 	.byte	0x04, 0x36
        /*00d2*/ 	.short	(.L_90 - .L_89)
.L_89:
        /*00d4*/ 	.word	0x00000008
.L_90:


//--------------------- .nv.info._ZN3cub18CUB_300001_SM_10006detail9transform16transform_kernelINS2_10policy_hubILb1EN4cuda3std3__45tupleIJN6thrust24THRUST_300001_SM_1000_NS6detail15normal_iteratorINSA_10device_ptrIfEEEESF_EEEE10policy1000Ei13saxpy_functorSF_JPfSK_EEEvT0_iT1_T2_DpNS2_10kernel_argIT3_EE --------------------------
	.section	.nv.info._ZN3cub18CUB_300001_SM_10006detail9transform16transform_kernelINS2_10policy_hubILb1EN4cuda3std3__45tupleIJN6thrust24THRUST_300001_SM_1000_NS6detail15normal_iteratorINSA_10device_ptrIfEEEESF_EEEE10policy1000Ei13saxpy_functorSF_JPfSK_EEEvT0_iT1_T2_DpNS2_10kernel_argIT3_EE,"",@"SHT_CUDA_INFO"
	.sectionflags	@""
	.align	4


	//----- nvinfo : EIATTR_CUDA_API_VERSION
	.align		4
        /*0000*/ 	.byte	0x04, 0x37
        /*0002*/ 	.short	(.L_92 - .L_91)
.L_91:
        /*0004*/ 	.word	0x00000082


	//----- nvinfo : EIATTR_KPARAM_INFO
	.align		4
.L_92:
        /*0008*/ 	.byte	0x04, 0x17
        /*000a*/ 	.short	(.L_94 - .L_93)
.L_93:
        /*000c*/ 	.word	0x00000000
        /*0010*/ 	.short	0x0005
        /*0012*/ 	.short	0x0028
        /*0014*/ 	.byte	0x00, 0xf0, 0x41, 0x00


	//----- nvinfo : EIATTR_KPARAM_INFO
	.align		4
.L_94:
        /*0018*/ 	.byte	0x04, 0x17
        /*001a*/ 	.short	(.L_96 - .L_95)
.L_95:
        /*001c*/ 	.word	0x00000000
        /*0020*/ 	.short	0x0004
        /*0022*/ 	.short	0x0018
        /*0024*/ 	.byte	0x00, 0xf0, 0x41, 0x00


	//----- nvinfo : EIATTR_KPARAM_INFO
	.align		4
.L_96:
        /*0028*/ 	.byte	0x04, 0x17
        /*002a*/ 	.short	(.L_98 - .L_97)
.L_97:
        /*002c*/ 	.word	0x00000000
        /*0030*/ 	.short	0x0003
        /*0032*/ 	.short	0x0010
        /*0034*/ 	.byte	0x00, 0xf0, 0x21, 0x00


	//----- nvinfo : EIATTR_KPARAM_INFO
	.align		4
.L_98:
        /*0038*/ 	.byte	0x04, 0x17
        /*003a*/ 	.short	(.L_100 - .L_99)
.L_99:
        /*003c*/ 	.word	0x00000000
        /*0040*/ 	.short	0x0002
        /*0042*/ 	.short	0x0008
        /*0044*/ 	.byte	0x00, 0xf0, 0x11, 0x00


	//----- nvinfo : EIATTR_KPARAM_INFO
	.align		4
.L_100:
        /*0048*/ 	.byte	0x04, 0x17
        /*004a*/ 	.short	(.L_102 - .L_101)
.L_101:
        /*004c*/ 	.word	0x00000000
        /*0050*/ 	.short	0x0001
        /*0052*/ 	.short	0x0004
        /*0054*/ 	.byte	0x00, 0xf0, 0x11, 0x00


	//----- nvinfo : EIATTR_KPARAM_INFO
	.align		4
.L_102:
        /*0058*/ 	.byte	0x04, 0x17
        /*005a*/ 	.short	(.L_104 - .L_103)
.L_103:
        /*005c*/ 	.word	0x00000000
        /*0060*/ 	.short	0x0000
        /*0062*/ 	.short	0x0000
        /*0064*/ 	.byte	0x00, 0xf0, 0x11, 0x00


	//----- nvinfo : EIATTR_SPARSE_MMA_MASK
	.align		4
.L_104:
        /*0068*/ 	.byte	0x03, 0x50
        /*006a*/ 	.short	0x0000


	//----- nvinfo : EIATTR_MAXREG_COUNT
	.align		4
        /*006c*/ 	.byte	0x03, 0x1b
        /*006e*/ 	.short	0x00ff


	//----- nvinfo : EIATTR_MERCURY_ISA_VERSION
	.align		4
        /*0070*/ 	.byte	0x03, 0x5f
        /*0072*/ 	.short	0x0101


	//----- nvinfo : EIATTR_VRC_CTA_INIT_COUNT
	.align		4
        /*0074*/ 	.byte	0x02, 0x4a
	.zero		1
	.zero		1


	//----- nvinfo : EIATTR_EXIT_INSTR_OFFSETS
	.align		4
        /*0078*/ 	.byte	0x04, 0x1c
        /*007a*/ 	.short	(.L_106 - .L_105)


	//   ....[0]....
.L_105:
        /*007c*/ 	.word	0x000002f0


	//   ....[1]....
        /*0080*/ 	.word	0x00000810


	//   ....[2]....
        /*0084*/ 	.word	0x00000a70


	//   ....[3]....
        /*0088*/ 	.word	0x00000bb0


	//   ....[4]....
        /*008c*/ 	.word	0x00000c60


	//   ....[5]....
        /*0090*/ 	.word	0x00000c90


	//   ....[6]....
        /*0094*/ 	.word	0x00001210


	//   ....[7]....
        /*0098*/ 	.word	0x00001540


	//   ....[8]....
        /*009c*/ 	.word	0x00001700


	//   ....[9]....
        /*00a0*/ 	.word	0x00001730


	//   ....[10]....
        /*00a4*/ 	.word	0x000017d0


	//----- nvinfo : EIATTR_MAX_THREADS
	.align		4
.L_106:
        /*00a8*/ 	.byte	0x04, 0x05
        /*00aa*/ 	.short	(.L_108 - .L_107)
.L_107:
        /*00ac*/ 	.word	0x00000080
        /*00b0*/ 	.word	0x00000001
        /*00b4*/ 	.word	0x00000001


	//----- nvinfo : EIATTR_CRS_STACK_SIZE
	.align		4
.L_108:
        /*00b8*/ 	.byte	0x04, 0x1e
        /*00ba*/ 	.short	(.L_110 - .L_109)
.L_109:
        /*00bc*/ 	.word	0x00000000


	//----- nvinfo : EIATTR_CBANK_PARAM_SIZE
	.align		4
.L_110:
        /*00c0*/ 	.byte	0x03, 0x19
        /*00c2*/ 	.short	0x0038


	//----- nvinfo : EIATTR_PARAM_CBANK
	.align		4
        /*00c4*/ 	.byte	0x04, 0x0a
        /*00c6*/ 	.short	(.L_112 - .L_111)
	.align		4
.L_111:
        /*00c8*/ 	.word	index@(.nv.constant0._ZN3cub18CUB_300001_SM_10006detail9transform16transform_kernelINS2_10policy_hubILb1EN4cuda3std3__45tupleIJN6thrust24THRUST_300001_SM_1000_NS6detail15normal_iteratorINSA_10device_ptrIfEEEESF_EEEE10policy1000Ei13saxpy_functorSF_JPfSK_EEEvT0_iT1_T2_DpNS2_10kernel_argIT3_EE)
        /*00cc*/ 	.short	0x0380
        /*00ce*/ 	.short	0x0038


	//----- nvinfo : EIATTR_SW_WAR
	.align		4
.L_112:
        /*00d0*/ 	.byte	0x04, 0x36
        /*00d2*/ 	.short	(.L_114 - .L_113)
.L_113:
        /*00d4*/ 	.word	0x00000008
.L_114:


//--------------------- .nv.info._ZN3cub18CUB_300001_SM_10006detail11EmptyKernelIvEEvv --------------------------
	.section	.nv.info._ZN3cub18CUB_300001_SM_10006detail11EmptyKernelIvEEvv,"",@"SHT_CUDA_INFO"
	.sectionflags	@""
	.align	4


	//----- nvinfo : EIATTR_CUDA_API_VERSION
	.align		4
        /*0000*/ 	.byte	0x04, 0x37
        /*0002*/ 	.short	(.L_116 - .L_115)
.L_115:
        /*0004*/ 	.word	0x00000082


	//----- nvinfo : EIATTR_SPARSE_MMA_MASK
	.align		4
.L_116:
        /*0008*/ 	.byte	0x03, 0x50
        /*000a*/ 	.short	0x0000


	//----- nvinfo : EIATTR_MAXREG_COUNT
	.align		4
        /*000c*/ 	.byte	0x03, 0x1b
        /*000e*/ 	.short	0x00ff


	//----- nvinfo : EIATTR_MERCURY_ISA_VERSION
	.align		4
        /*0010*/ 	.byte	0x03, 0x5f
        /*0012*/ 	.short	0x0101


	//----- nvinfo : EIATTR_VRC_CTA_INIT_COUNT
	.align		4
        /*0014*/ 	.byte	0x02, 0x4a
	.zero		1
	.zero		1


	//----- nvinfo : EIATTR_EXIT_INSTR_OFFSETS
	.align		4
        /*0018*/ 	.byte	0x04, 0x1c
        /*001a*/ 	.short	(.L_118 - .L_117)


	//   ....[0]....
.L_117:
        /*001c*/ 	.word	0x00000010


	//----- nvinfo : EIATTR_SW_WAR
	.align		4
.L_118:
        /*0020*/ 	.byte	0x04, 0x36
        /*0022*/ 	.short	(.L_120 - .L_119)
.L_119:
        /*0024*/ 	.word	0x00000008
.L_120:


//--------------------- .nv.info._Z10cuda_saxpyPfS_f --------------------------
	.section	.nv.info._Z10cuda_saxpyPfS_f,"",@"SHT_CUDA_INFO"
	.sectionflags	@""
	.align	4


	//----- nvinfo : EIATTR_CUDA_API_VERSION
	.align		4
        /*0000*/ 	.byte	0x04, 0x37
        /*0002*/ 	.short	(.L_122 - .L_121)
.L_121:
        /*0004*/ 	.word	0x00000082


	//----- nvinfo : EIATTR_KPARAM_INFO
	.align		4
.L_122:
        /*0008*/ 	.byte	0x04, 0x17
        /*000a*/ 	.short	(.L_124 - .L_123)
.L_123:
        /*000c*/ 	.word	0x00000000
        /*0010*/ 	.short	0x0002
        /*0012*/ 	.short	0x0010
        /*0014*/ 	.byte	0x00, 0xf0, 0x11, 0x00


	//----- nvinfo : EIATTR_KPARAM_INFO
	.align		4
.L_124:
        /*0018*/ 	.byte	0x04, 0x17
        /*001a*/ 	.short	(.L_126 - .L_125)
.L_125:
        /*001c*/ 	.word	0x00000000
        /*0020*/ 	.short	0x0001
        /*0022*/ 	.short	0x0008
        /*0024*/ 	.byte	0x00, 0xf5, 0x21, 0x00


	//----- nvinfo : EIATTR_KPARAM_INFO
	.align		4
.L_126:
        /*0028*/ 	.byte	0x04, 0x17
        /*002a*/ 	.short	(.L_128 - .L_127)
.L_127:
        /*002c*/ 	.word	0x00000000
        /*0030*/ 	.short	0x0000
        /*0032*/ 	.short	0x0000
        /*0034*/ 	.byte	0x00, 0xf5, 0x21, 0x00


	//----- nvinfo : EIATTR_SPARSE_MMA_MASK
	.align		4
.L_128:
        /*0038*/ 	.byte	0x03, 0x50
        /*003a*/ 	.short	0x0000


	//----- nvinfo : EIATTR_MAXREG_COUNT
	.align		4
        /*003c*/ 	.byte	0x03, 0x1b
        /*003e*/ 	.short	0x00ff


	//----- nvinfo : EIATTR_MERCURY_ISA_VERSION
	.align		4
        /*0040*/ 	.byte	0x03, 0x5f
        /*0042*/ 	.short	0x0101


	//----- nvinfo : EIATTR_VRC_CTA_INIT_COUNT
	.align		4
        /*0044*/ 	.byte	0x02, 0x4a
	.zero		1
	.zero		1


	//----- nvinfo : EIATTR_EXIT_INSTR_OFFSETS
	.align		4
        /*0048*/ 	.byte	0x04, 0x1c
        /*004a*/ 	.short	(.L_130 - .L_129)


	//   ....[0]....
.L_129:
        /*004c*/ 	.word	0x00000120


	//----- nvinfo : EIATTR_CBANK_PARAM_SIZE
	.align		4
.L_130:
        /*0050*/ 	.byte	0x03, 0x19
        /*0052*/ 	.short	0x0014


	//----- nvinfo : EIATTR_PARAM_CBANK
	.align		4
        /*0054*/ 	.byte	0x04, 0x0a
        /*0056*/ 	.short	(.L_132 - .L_131)
	.align		4
.L_131:
        /*0058*/ 	.word	index@(.nv.constant0._Z10cuda_saxpyPfS_f)
        /*005c*/ 	.short	0x0380
        /*005e*/ 	.short	0x0014


	//----- nvinfo : EIATTR_SW_WAR
	.align		4
.L_132:
        /*0060*/ 	.byte	0x04, 0x36
        /*0062*/ 	.short	(.L_134 - .L_133)
.L_133:
        /*0064*/ 	.word	0x00000008
.L_134:


//--------------------- .nv.callgraph             --------------------------
	.section	.nv.callgraph,"",@"SHT_CUDA_CALLGRAPH"
	.align	4
	.sectionentsize	8
	.align		4
        /*0000*/ 	.word	0x00000000
	.align		4
        /*0004*/ 	.word	0xffffffff
	.align		4
        /*0008*/ 	.word	0x00000000
	.align		4
        /*000c*/ 	.word	0xfffffffe
	.align		4
        /*0010*/ 	.word	0x00000000
	.align		4
        /*0014*/ 	.word	0xfffffffd
	.align		4
        /*0018*/ 	.word	0x00000000
	.align		4
        /*001c*/ 	.word	0xfffffffc


//--------------------- .nv.constant4             --------------------------
	.section	.nv.constant4,"a",@progbits
	.align	8
	.align		8
.nv.constant4:
        /*0000*/ 	.dword	_ZN34_INTERNAL_46e312cd_4_k_cu_1bfc1b364cuda3std3__45__cpo5beginE
	.align		8
        /*0008*/ 	.dword	_ZN34_INTERNAL_46e312cd_4_k_cu_1bfc1b364cuda3std3__45__cpo3endE
	.align		8
        /*0010*/ 	.dword	_ZN34_INTERNAL_46e312cd_4_k_cu_1bfc1b364cuda3std3__45__cpo6cbeginE
	.align		8
        /*0018*/ 	.dword	_ZN34_INTERNAL_46e312cd_4_k_cu_1bfc1b364cuda3std3__45__cpo4cendE
	.align		8
        /*0020*/ 	.dword	_ZN34_INTERNAL_46e312cd_4_k_cu_1bfc1b364cuda3std3__45__cpo6rbeginE
	.align		8
        /*0028*/ 	.dword	_ZN34_INTERNAL_46e312cd_4_k_cu_1bfc1b364cuda3std3__45__cpo4rendE
	.align		8
        /*0030*/ 	.dword	_ZN34_INTERNAL_46e312cd_4_k_cu_1bfc1b364cuda3std3__45__cpo7crbeginE
	.align		8
        /*0038*/ 	.dword	_ZN34_INTERNAL_46e312cd_4_k_cu_1bfc1b364cuda3std3__45__cpo5crendE
	.align		8
        /*0040*/ 	.dword	_ZN34_INTERNAL_46e312cd_4_k_cu_1bfc1b364cuda3std3__436_GLOBAL__N__46e312cd_4_k_cu_1bfc1b366ignoreE
	.align		8
        /*0048*/ 	.dword	_ZN34_INTERNAL_46e312cd_4_k_cu_1bfc1b364cuda3std3__419piecewise_constructE
	.align		8
        /*0050*/ 	.dword	_ZN34_INTERNAL_46e312cd_4_k_cu_1bfc1b364cuda3std3__48in_placeE
	.align		8
        /*0058*/ 	.dword	_ZN34_INTERNAL_46e312cd_4_k_cu_1bfc1b364cuda3std3__420unreachable_sentinelE
	.align		8
        /*0060*/ 	.dword	_ZN34_INTERNAL_46e312cd_4_k_cu_1bfc1b364cuda3std3__47nulloptE
	.align		8
        /*0068*/ 	.dword	_ZN34_INTERNAL_46e312cd_4_k_cu_1bfc1b364cuda3std3__48unexpectE
	.align		8
        /*0070*/ 	.dword	_ZN34_INTERNAL_46e312cd_4_k_cu_1bfc1b364cuda3std6ranges3__45__cpo4swapE
	.align		8
        /*0078*/ 	.dword	_ZN34_INTERNAL_46e312cd_4_k_cu_1bfc1b364cuda3std6ranges3__45__cpo9iter_moveE
	.align		8
        /*0080*/ 	.dword	_ZN34_INTERNAL_46e312cd_4_k_cu_1bfc1b364cuda3std6ranges3__45__cpo5beginE
	.align		8
        /*0088*/ 	.dword	_ZN34_INTERNAL_46e312cd_4_k_cu_1bfc1b364cuda3std6ranges3__45__cpo3endE
	.align		8
        /*0090*/ 	.dword	_ZN34_INTERNAL_46e312cd_4_k_cu_1bfc1b364cuda3std6ranges3__45__cpo6cbeginE
	.align		8
        /*0098*/ 	.dword	_ZN34_INTERNAL_46e312cd_4_k_cu_1bfc1b364cuda3std6ranges3__45__cpo4cendE
	.align		8
        /*00a0*/ 	.dword	_ZN34_INTERNAL_46e312cd_4_k_cu_1bfc1b364cuda3std6ranges3__45__cpo7advanceE
	.align		8
        /*00a8*/ 	.dword	_ZN34_INTERNAL_46e312cd_4_k_cu_1bfc1b364cuda3std6ranges3__45__cpo9iter_swapE
	.align		8
        /*00b0*/ 	.dword	_ZN34_INTERNAL_46e312cd_4_k_cu_1bfc1b364cuda3std6ranges3__45__cpo4nextE
	.align		8
        /*00b8*/ 	.dword	_ZN34_INTERNAL_46e312cd_4_k_cu_1bfc1b364cuda3std6ranges3__45__cpo4prevE
	.align		8
        /*00c0*/ 	.dword	_ZN34_INTERNAL_46e312cd_4_k_cu_1bfc1b364cuda3std6ranges3__45__cpo4dataE
	.align		8
        /*00c8*/ 	.dword	_ZN34_INTERNAL_46e312cd_4_k_cu_1bfc1b364cuda3std6ranges3__45__cpo5cdataE
	.align		8
        /*00d0*/ 	.dword	_ZN34_INTERNAL_46e312cd_4_k_cu_1bfc1b364cuda3std6ranges3__45__cpo4sizeE
	.align		8
        /*00d8*/ 	.dword	_ZN34_INTERNAL_46e312cd_4_k_cu_1bfc1b364cuda3std6ranges3__45__cpo5ssizeE
	.align		8
        /*00e0*/ 	.dword	_ZN34_INTERNAL_46e312cd_4_k_cu_1bfc1b364cuda3std6ranges3__45__cpo8distanceE
	.align		8
        /*00e8*/ 	.dword	_ZN34_INTERNAL_46e312cd_4_k_cu_1bfc1b366thrust24THRUST_300001_SM_1000_NS8cuda_cub3parE
	.align		8
        /*00f0*/ 	.dword	_ZN34_INTERNAL_46e312cd_4_k_cu_1bfc1b366thrust24THRUST_300001_SM_1000_NS8cuda_cub10par_nosyncE
	.align		8
        /*00f8*/ 	.dword	_ZN34_INTERNAL_46e312cd_4_k_cu_1bfc1b366thrust24THRUST_300001_SM_1000_NS6system6detail10sequential3seqE
	.align		8
        /*0100*/ 	.dword	_ZN34_INTERNAL_46e312cd_4_k_cu_1bfc1b366thrust24THRUST_300001_SM_1000_NS12placeholders2_1E
	.align		8
        /*0108*/ 	.dword	_ZN34_INTERNAL_46e312cd_4_k_cu_1bfc1b366thrust24THRUST_300001_SM_1000_NS12placeholders2_2E
	.align		8
        /*0110*/ 	.dword	_ZN34_INTERNAL_46e312cd_4_k_cu_1bfc1b366thrust24THRUST_300001_SM_1000_NS12placeholders2_3E
	.align		8
        /*0118*/ 	.dword	_ZN34_INTERNAL_46e312cd_4_k_cu_1bfc1b366thrust24THRUST_300001_SM_1000_NS12placeholders2_4E
	.align		8
        /*0120*/ 	.dword	_ZN34_INTERNAL_46e312cd_4_k_cu_1bfc1b366thrust24THRUST_300001_SM_1000_NS12placeholders2_5E
	.align		8
        /*0128*/ 	.dword	_ZN34_INTERNAL_46e312cd_4_k_cu_1bfc1b366thrust24THRUST_300001_SM_1000_NS12placeholders2_6E
	.align		8
        /*0130*/ 	.dword	_ZN34_INTERNAL_46e312cd_4_k_cu_1bfc1b366thrust24THRUST_300001_SM_1000_NS12placeholders2_7E
	.align		8
        /*0138*/ 	.dword	_ZN34_INTERNAL_46e312cd_4_k_cu_1bfc1b366thrust24THRUST_300001_SM_1000_NS12placeholders2_8E
	.align		8
        /*0140*/ 	.dword	_ZN34_INTERNAL_46e312cd_4_k_cu_1bfc1b366thrust24THRUST_300001_SM_1000_NS12placeholders2_9E
	.align		8
        /*0148*/ 	.dword	_ZN34_INTERNAL_46e312cd_4_k_cu_1bfc1b366thrust24THRUST_300001_SM_1000_NS12placeholders3_10E
	.align		8
        /*0150*/ 	.dword	_ZN34_INTERNAL_46e312cd_4_k_cu_1bfc1b366thrust24THRUST_300001_SM_1000_NS3seqE


//--------------------- .text._ZN3cub18CUB_300001_SM_10006detail9transform16transform_kernelINS2_10policy_hubILb1EN4cuda3std3__45tupleIJN6thrust24THRUST_300001_SM_1000_NS6detail15normal_iteratorINSA_10device_ptrIfEEEESF_EEEE10policy1000El13saxpy_functorSF_JPfSK_EEEvT0_iT1_T2_DpNS2_10kernel_argIT3_EE --------------------------
	.section	.text._ZN3cub18CUB_300001_SM_10006detail9transform16transform_kernelINS2_10policy_hubILb1EN4cuda3std3__45tupleIJN6thrust24THRUST_300001_SM_1000_NS6detail15normal_iteratorINSA_10device_ptrIfEEEESF_EEEE10policy1000El13saxpy_functorSF_JPfSK_EEEvT0_iT1_T2_DpNS2_10kernel_argIT3_EE,"ax",@progbits
	.align	128
        .global         _ZN3cub18CUB_300001_SM_10006detail9transform16transform_kernelINS2_10policy_hubILb1EN4cuda3std3__45tupleIJN6thrust24THRUST_300001_SM_1000_NS6detail15normal_iteratorINSA_10device_ptrIfEEEESF_EEEE10policy1000El13saxpy_functorSF_JPfSK_EEEvT0_iT1_T2_DpNS2_10kernel_argIT3_EE
        .type           _ZN3cub18CUB_300001_SM_10006detail9transform16transform_kernelINS2_10policy_hubILb1EN4cuda3std3__45tupleIJN6thrust24THRUST_300001_SM_1000_NS6detail15normal_iteratorINSA_10device_ptrIfEEEESF_EEEE10policy1000El13saxpy_functorSF_JPfSK_EEEvT0_iT1_T2_DpNS2_10kernel_argIT3_EE,@function
        .size           _ZN3cub18CUB_300001_SM_10006detail9transform16transform_kernelINS2_10policy_hubILb1EN4cuda3std3__45tupleIJN6thrust24THRUST_300001_SM_1000_NS6detail15normal_iteratorINSA_10device_ptrIfEEEESF_EEEE10policy1000El13saxpy_functorSF_JPfSK_EEEvT0_iT1_T2_DpNS2_10kernel_argIT3_EE,(.L_x_36 - _ZN3cub18CUB_300001_SM_10006detail9transform16transform_kernelINS2_10policy_hubILb1EN4cuda3std3__45tupleIJN6thrust24THRUST_300001_SM_1000_NS6detail15normal_iteratorINSA_10device_ptrIfEEEESF_EEEE10policy1000El13saxpy_functorSF_JPfSK_EEEvT0_iT1_T2_DpNS2_10kernel_argIT3_EE)
        .other          _ZN3cub18CUB_300001_SM_10006detail9transform16transform_kernelINS2_10policy_hubILb1EN4cuda3std3__45tupleIJN6thrust24THRUST_300001_SM_1000_NS6detail15normal_iteratorINSA_10device_ptrIfEEEESF_EEEE10policy1000El13saxpy_functorSF_JPfSK_EEEvT0_iT1_T2_DpNS2_10kernel_argIT3_EE,@"STO_CUDA_ENTRY STV_DEFAULT"
_ZN3cub18CUB_300001_SM_10006detail9transform16transform_kernelINS2_10policy_hubILb1EN4cuda3std3__45tupleIJN6thrust24THRUST_300001_SM_1000_NS6detail15normal_iteratorINSA_10device_ptrIfEEEESF_EEEE10policy1000El13saxpy_functorSF_JPfSK_EEEvT0_iT1_T2_DpNS2_10kernel_argIT3_EE:
.text._ZN3cub18CUB_300001_SM_10006detail9transform16transform_kernelINS2_10policy_hubILb1EN4cuda3std3__45tupleIJN6thrust24THRUST_300001_SM_1000_NS6detail15normal_iteratorINSA_10device_ptrIfEEEESF_EEEE10policy1000El13saxpy_functorSF_JPfSK_EEEvT0_iT1_T2_DpNS2_10kernel_argIT3_EE:
[----:B------:R-:W-:Y:S08]  /*0000*/  LDC R1, c[0x0][0x37c] ;  /* 0x0000df00ff017b82 */ /* 0x000ff00000000800 */
[----:B------:R-:W0:Y:S01]  /*0010*/  LDC R10, c[0x0][0x388] ;  /* 0x0000e200ff0a7b82 */ /* 0x000e220000000800 */
[----:B------:R-:W1:Y:S01]  /*0020*/  LDCU.64 UR4, c[0x0][0x380] ;  /* 0x00007000ff0477ac */ /* 0x000e620008000a00 */
[----:B------:R-:W2:Y:S01]  /*0030*/  S2R R7, SR_TID.X ;  /* 0x0000000000077919 */ /* 0x000ea20000002100 */
[----:B------:R-:W-:Y:S05]  /*0040*/  BSSY.RECONVERGENT B0, `(.L_x_0) ;  /* 0x0000029000007945 */ /* 0x000fea0003800200 */
[----:B------:R-:W3:Y:S01]  /*0050*/  S2UR UR12, SR_CTAID.X ;  /* 0x00000000000c79c3 */ /* 0x000ee20000002500 */
[----:B0-----:R-:W-:-:S04]  /*0060*/  SHF.L.U32 R5, R10, 0x7, RZ ;  /* 0x000000070a057819 */ /* 0x001fc800000006ff */
[----:B------:R-:W-:Y:S01]  /*0070*/  SHF.R.S32.HI R0, RZ, 0x1f, R5 ;  /* 0x0000001fff007819 */ /* 0x000fe20000011405 */
[----:B---3--:R-:W-:-:S04]  /*0080*/  IMAD.WIDE.U32 R2, R5, UR12, RZ ;  /* 0x0000000c05027c25 */ /* 0x008fc8000f8e00ff */
[----:B------:R-:W-:Y:S01]  /*0090*/  IMAD R9, R0, UR12, RZ ;  /* 0x0000000c00097c24 */ /* 0x000fe2000f8e02ff */
[----:B-1----:R-:W-:-:S03]  /*00a0*/  IADD3 R4, P1, PT, -R2, UR4, RZ ;  /* 0x0000000402047c10 */ /* 0x002fc6000ff3e1ff */
[----:B------:R-:W-:Y:S01]  /*00b0*/  IMAD.IADD R9, R3, 0x1, R9 ;  /* 0x0000000103097824 */ /* 0x000fe200078e0209 */
[----:B------:R-:W-:-:S04]  /*00c0*/  ISETP.LT.U32.AND P0, PT, R4, R5, PT ;  /* 0x000000050400720c */ /* 0x000fc80003f01070 */
[----:B------:R-:W-:-:S04]  /*00d0*/  IADD3.X R11, PT, PT, ~R9, UR5, RZ, P1, !PT ;  /* 0x00000005090b7c10 */ /* 0x000fc80008ffe5ff */
[----:B------:R-:W-:Y:S02]  /*00e0*/  ISETP.LT.AND.EX P0, PT, R11, R0, PT, P0 ;  /* 0x000000000b00720c */ /* 0x000fe40003f01300 */
[----:B--2---:R-:W-:Y:S02]  /*00f0*/  SHF.L.U32 R11, R7, 0x7, RZ ;  /* 0x00000007070b7819 */ /* 0x004fe400000006ff */
[----:B------:R-:W-:-:S05]  /*0100*/  SEL R0, R4, R5, P0 ;  /* 0x0000000504007207 */ /* 0x000fca0000000000 */
[----:B------:R-:W-:-:S05]  /*0110*/  IMAD.SHL.U32 R4, R0, 0x4, RZ ;  /* 0x0000000400047824 */ /* 0x000fca00078e00ff */
[----:B------:R-:W-:-:S13]  /*0120*/  ISETP.GE.AND P0, PT, R11, R4, PT ;  /* 0x000000040b00720c */ /* 0x000fda0003f06270 */
[----:B------:R-:W-:Y:S05]  /*0130*/  @P0 BRA `(.L_x_1) ;  /* 0x0000000000640947 */ /* 0x000fea0003800000 */
[----:B------:R-:W0:Y:S01]  /*0140*/  LDCU.64 UR4, c[0x0][0x398] ;  /* 0x00007300ff0477ac */ /* 0x000e220008000a00 */
[C---:B------:R-:W-:Y:S01]  /*0150*/  SHF.L.U32 R6, R2.reuse, 0x2, RZ ;  /* 0x0000000202067819 */ /* 0x040fe200000006ff */
[----:B------:R-:W-:Y:S01]  /*0160*/  BSSY.RECONVERGENT B1, `(.L_x_2) ;  /* 0x000000c000017945 */ /* 0x000fe20003800200 */
[----:B------:R-:W-:Y:S01]  /*0170*/  SHF.L.U64.HI R8, R2, 0x2, R9 ;  /* 0x0000000202087819 */ /* 0x000fe20000010209 */
[----:B------:R-:W-:Y:S01]  /*0180*/  IMAD.MOV.U32 R15, RZ, RZ, R11 ;  /* 0x000000ffff0f7224 */ /* 0x000fe200078e000b */
[----:B0-----:R-:W-:-:S04]  /*0190*/  IADD3 R12, P0, PT, R6, UR4, RZ ;  /* 0x00000004060c7c10 */ /* 0x001fc8000ff1e0ff */
[----:B------:R-:W-:-:S03]  /*01a0*/  IADD3.X R13, PT, PT, R8, UR5, RZ, P0, !PT ;  /* 0x00000005080d7c10 */ /* 0x000fc600087fe4ff */
[----:B------:R-:W-:-:S07]  /*01b0*/  IMAD.WIDE.U32 R12, R7, 0x80, R12 ;  /* 0x00000080070c7825 */ /* 0x000fce00078e000c */
.L_x_3:
[----:B------:R-:W-:Y:S01]  /*01c0*/  IADD3 R15, PT, PT, R15, 0x4000, RZ ;  /* 0x000040000f0f7810 */ /* 0x000fe20007ffe0ff */
[----:B------:R0:W-:Y:S03]  /*01d0*/  CCTL.E.PF2 [R12] ;  /* 0x000000000c00798f */ /* 0x0001e60000800100 */
[----:B------:R-:W-:Y:S02]  /*01e0*/  ISETP.GE.AND P0, PT, R15, R4, PT ;  /* 0x000000040f00720c */ /* 0x000fe40003f06270 */
[----:B0-----:R-:W-:-:S05]  /*01f0*/  IADD3 R12, P1, PT, R12, 0x4000, RZ ;  /* 0x000040000c0c7810 */ /* 0x001fca0007f3e0ff */
[----:B------:R-:W-:-:S06]  /*0200*/  IMAD.X R13, RZ, RZ, R13, P1 ;  /* 0x000000ffff0d7224 */ /* 0x000fcc00008e060d */
[----:B------:R-:W-:Y:S05]  /*0210*/  @!P0 BRA `(.L_x_3) ;  /* 0xfffffffc00e88947 */ /* 0x000fea000383ffff */
[----:B------:R-:W-:Y:S05]  /*0220*/  BSYNC.RECONVERGENT B1 ;  /* 0x0000000000017941 */ /* 0x000fea0003800200 */
.L_x_2:
[----:B------:R-:W0:Y:S02]  /*0230*/  LDCU.64 UR4, c[0x0][0x3a8] ;  /* 0x00007500ff0477ac */ /* 0x000e240008000a00 */
[----:B0-----:R-:W-:-:S04]  /*0240*/  IADD3 R12, P0, PT, R6, UR4, RZ ;  /* 0x00000004060c7c10 */ /* 0x001fc8000ff1e0ff */
[----:B------:R-:W-:-:S03]  /*0250*/  IADD3.X R13, PT, PT, R8, UR5, RZ, P0, !PT ;  /* 0x00000005080d7c10 */ /* 0x000fc600087fe4ff */
[----:B------:R-:W-:-:S07]  /*0260*/  IMAD.WIDE.U32 R12, R7, 0x80, R12 ;  /* 0x00000080070c7825 */ /* 0x000fce00078e000c */
.L_x_4:
[----:B------:R-:W-:Y:S01]  /*0270*/  IADD3 R11, PT, PT, R11, 0x4000, RZ ;  /* 0x000040000b0b7810 */ /* 0x000fe20007ffe0ff */
[----:B------:R0:W-:Y:S03]  /*0280*/  CCTL.E.PF2 [R12] ;  /* 0x000000000c00798f */ /* 0x0001e60000800100 */
[----:B------:R-:W-:Y:S02]  /*0290*/  ISETP.GE.AND P0, PT, R11, R4, PT ;  /* 0x000000040b00720c */ /* 0x000fe40003f06270 */
[----:B0-----:R-:W-:-:S05]  /*02a0*/  IADD3 R12, P1, PT, R12, 0x4000, RZ ;  /* 0x000040000c0c7810 */ /* 0x001fca0007f3e0ff */
[----:B------:R-:W-:-:S06]  /*02b0*/  IMAD.X R13, RZ, RZ, R13, P1 ;  /* 0x000000ffff0d7224 */ /* 0x000fcc00008e060d */
[----:B------:R-:W-:Y:S05]  /*02c0*/  @!P0 BRA `(.L_x_4) ;  /* 0xfffffffc00e88947 */ /* 0x000fea000383ffff */
.L_x_1:
[----:B------:R-:W-:Y:S05]  /*02d0*/  BSYNC.RECONVERGENT B0 ;  /* 0x0000000000007941 */ /* 0x000fea0003800200 */
.L_x_0:
[----:B------:R-:W0:Y:S01]  /*02e0*/  LDCU.128 UR8, c[0x0][0x390] ;  /* 0x00007200ff0877ac */ /* 0x000e220008000c00 */
[----:B------:R-:W-:Y:S02]  /*02f0*/  ISETP.NE.AND P0, PT, R5, R0, PT ;  /* 0x000000000500720c */ /* 0x000fe40003f05270 */
[C---:B------:R-:W-:Y:S01]  /*0300*/  SHF.L.U32 R8, R2.reuse, 0x2, RZ ;  /* 0x0000000202087819 */ /* 0x040fe200000006ff */
[----:B------:R-:W1:Y:S01]  /*0310*/  LDCU.64 UR6, c[0x0][0x3a8] ;  /* 0x00007500ff0677ac */ /* 0x000e620008000a00 */
[----:B------:R-:W-:Y:S02]  /*0320*/  SHF.L.U64.HI R9, R2, 0x2, R9 ;  /* 0x0000000202097819 */ /* 0x000fe40000010209 */
[C---:B------:R-:W-:Y:S01]  /*0330*/  R2UR UR13, R8.reuse ;  /* 0x00000000080d72ca */ /* 0x040fe200000e0000 */
[----:B------:R-:W2:Y:S01]  /*0340*/  LDCU.64 UR14, c[0x0][0x358] ;  /* 0x00006b00ff0e77ac */ /* 0x000ea20008000a00 */
[----:B------:R-:W-:Y:S02]  /*0350*/  R2UR UR16, R9 ;  /* 0x00000000091072ca */ /* 0x000fe400000e0000 */
[----:B0-----:R-:W-:-:S02]  /*0360*/  IADD3 R2, P2, PT, R8, UR10, RZ ;  /* 0x0000000a08027c10 */ /* 0x001fc4000ff5e0ff */
[C---:B-1----:R-:W-:Y:S02]  /*0370*/  IADD3 R4, P3, PT, R8.reuse, UR6, RZ ;  /* 0x0000000608047c10 */ /* 0x042fe4000ff7e0ff */
[----:B------:R-:W-:Y:S02]  /*0380*/  IADD3 R8, P1, PT, R8, UR8, RZ ;  /* 0x0000000808087c10 */ /* 0x000fe4000ff3e0ff */
[C---:B------:R-:W-:Y:S02]  /*0390*/  IADD3.X R3, PT, PT, R9.reuse, UR11, RZ, P2, !PT ;  /* 0x0000000b09037c10 */ /* 0x040fe400097fe4ff */
[C---:B------:R-:W-:Y:S02]  /*03a0*/  IADD3.X R5, PT, PT, R9.reuse, UR7, RZ, P3, !PT ;  /* 0x0000000709057c10 */ /* 0x040fe40009ffe4ff */
[----:B------:R-:W-:Y:S01]  /*03b0*/  IADD3.X R9, PT, PT, R9, UR9, RZ, P1, !PT ;  /* 0x0000000909097c10 */ /* 0x000fe20008ffe4ff */
[----:B--2---:R-:W-:Y:S06]  /*03c0*/  @!P0 BRA `(.L_x_5) ;  /* 0x0000000c00888947 */ /* 0x004fec0003800000 */
[----:B------:R-:W-:-:S13]  /*03d0*/  ISETP.GE.AND P0, PT, R10, 0x1, PT ;  /* 0x000000010a00780c */ /* 0x000fda0003f06270 */
[----:B------:R-:W-:Y:S05]  /*03e0*/  @!P0 EXIT ;  /* 0x000000000000894d */ /* 0x000fea0003800000 */
[C---:B------:R-:W-:Y:S01]  /*03f0*/  ISETP.GE.U32.AND P0, PT, R10.reuse, 0x8, PT ;  /* 0x000000080a00780c */ /* 0x040fe20003f06070 */
[----:B------:R-:W-:Y:S01]  /*0400*/  IMAD.MOV.U32 R6, RZ, RZ, RZ ;  /* 0x000000ffff067224 */ /* 0x000fe200078e00ff */
[----:B------:R-:W-:-:S11]  /*0410*/  LOP3.LUT R20, R10, 0x7, RZ, 0xc0, !PT ;  /* 0x000000070a147812 */ /* 0x000fd600078ec0ff */
[----:B------:R-:W-:Y:S05]  /*0420*/  @!P0 BRA `(.L_x_6) ;  /* 0x0000000800148947 */ /* 0x000fea0003800000 */
[----:B------:R-:W-:-:S13]  /*0430*/  ISETP.GE.AND P0, PT, R7, R0, PT ;  /* 0x000000000700720c */ /* 0x000fda0003f06270 */
[C---:B------:R-:W-:Y:S01]  /*0440*/  @!P0 IMAD.WIDE.U32 R16, R7.reuse, 0x4, R2 ;  /* 0x0000000407108825 */ /* 0x040fe200078e0002 */
[----:B------:R-:W0:Y:S03]  /*0450*/  @!P0 LDC R11, c[0x0][0x38c] ;  /* 0x0000e300ff0b8b82 */ /* 0x000e260000000800 */
[C---:B------:R-:W-:Y:S02]  /*0460*/  @!P0 IMAD.WIDE.U32 R22, R7.reuse, 0x4, R4 ;  /* 0x0000000407168825 */ /* 0x040fe400078e0004 */
[----:B------:R-:W0:Y:S04]  /*0470*/  @!P0 LDG.E R16, desc[UR14][R16.64] ;  /* 0x0000000e10108981 */ /* 0x000e28000c1e1900 */
[----:B------:R1:W0:Y:S01]  /*0480*/  @!P0 LDG.E R23, desc[UR14][R22.64] ;  /* 0x0000000e16178981 */ /* 0x000222000c1e1900 */
[C---:B------:R-:W-:Y:S01]  /*0490*/  IADD3 R21, PT, PT, R7.reuse, 0x80, RZ ;  /* 0x0000008007157810 */ /* 0x040fe20007ffe0ff */
[----:B------:R-:W-:-:S03]  /*04a0*/  @!P0 IMAD.WIDE.U32 R18, R7, 0x4, R8 ;  /* 0x0000000407128825 */ /* 0x000fc600078e0008 */
[C---:B------:R-:W-:Y:S01]  /*04b0*/  ISETP.GE.AND P1, PT, R21.reuse, R0, PT ;  /* 0x000000001500720c */ /* 0x040fe20003f26270 */
[----:B------:R-:W-:-:S04]  /*04c0*/  IMAD.WIDE R14, R21, 0x4, R2 ;  /* 0x00000004150e7825 */ /* 0x000fc800078e0202 */
[----:B------:R-:W-:-:S08]  /*04d0*/  IMAD.WIDE R12, R21, 0x4, R4 ;  /* 0x00000004150c7825 */ /* 0x000fd000078e0204 */
[----:B-1----:R-:W1:Y:S01]  /*04e0*/  @!P1 LDC R22, c[0x0][0x38c] ;  /* 0x0000e300ff169b82 */ /* 0x002e620000000800 */
[----:B0-----:R-:W-:-:S05]  /*04f0*/  @!P0 FFMA R11, R16, R11, R23 ;  /* 0x0000000b100b8223 */ /* 0x001fca0000000017 */
[----:B------:R0:W-:Y:S04]  /*0500*/  @!P0 STG.E desc[UR14][R18.64], R11 ;  /* 0x0000000b12008986 */ /* 0x0001e8000c10190e */
[----:B------:R-:W1:Y:S04]  /*0510*/  @!P1 LDG.E R6, desc[UR14][R14.64] ;  /* 0x0000000e0e069981 */ /* 0x000e68000c1e1900 */
[----:B------:R-:W1:Y:S01]  /*0520*/  @!P1 LDG.E R25, desc[UR14][R12.64] ;  /* 0x0000000e0c199981 */ /* 0x000e62000c1e1900 */
[----:B------:R-:W-:-:S05]  /*0530*/  VIADD R17, R7, 0x100 ;  /* 0x0000010007117836 */ /* 0x000fca0000000000 */
[----:B------:R-:W-:Y:S01]  /*0540*/  ISETP.GE.AND P0, PT, R17, R0, PT ;  /* 0x000000001100720c */ /* 0x000fe20003f06270 */
[----:B------:R-:W-:-:S12]  /*0550*/  IMAD.WIDE R16, R21, 0x4, R8 ;  /* 0x0000000415107825 */ /* 0x000fd800078e0208 */
[----:B0-----:R-:W0:Y:S01]  /*0560*/  @!P0 LDC R18, c[0x0][0x38c] ;  /* 0x0000e300ff128b82 */ /* 0x001e220000000800 */
[----:B-1----:R-:W-:-:S05]  /*0570*/  @!P1 FFMA R25, R6, R22, R25 ;  /* 0x0000001606199223 */ /* 0x002fca0000000019 */
[----:B------:R-:W-:Y:S04]  /*0580*/  @!P1 STG.E desc[UR14][R16.64], R25 ;  /* 0x0000001910009986 */ /* 0x000fe8000c10190e */
[----:B------:R-:W0:Y:S04]  /*0590*/  @!P0 LDG.E R6, desc[UR14][R14.64+0x200] ;  /* 0x0002000e0e068981 */ /* 0x000e28000c1e1900 */
[----:B------:R-:W0:Y:S01]  /*05a0*/  @!P0 LDG.E R21, desc[UR14][R12.64+0x200] ;  /* 0x0002000e0c158981 */ /* 0x000e22000c1e1900 */
[----:B------:R-:W-:-:S04]  /*05b0*/  IADD3 R11, PT, PT, R7, 0x180, RZ ;  /* 0x00000180070b7810 */ /* 0x000fc80007ffe0ff */
[----:B------:R-:W-:Y:S01]  /*05c0*/  ISETP.GE.AND P1, PT, R11, R0, PT ;  /* 0x000000000b00720c */ /* 0x000fe20003f26270 */
[----:B------:R-:W-:Y:S02]  /*05d0*/  VIADD R19, R7, 0x200 ;  /* 0x0000020007137836 */ /* 0x000fe40000000000 */
[----:B0-----:R-:W-:-:S10]  /*05e0*/  @!P0 FFMA R21, R6, R18, R21 ;  /* 0x0000001206158223 */ /* 0x001fd40000000015 */
[----:B------:R-:W0:Y:S01]  /*05f0*/  @!P1 LDC R18, c[0x0][0x38c] ;  /* 0x0000e300ff129b82 */ /* 0x000e220000000800 */
[----:B------:R1:W-:Y:S04]  /*0600*/  @!P0 STG.E desc[UR14][R16.64+0x200], R21 ;  /* 0x0002001510008986 */ /* 0x0003e8000c10190e */
[----:B------:R-:W0:Y:S04]  /*0610*/  @!P1 LDG.E R6, desc[UR14][R14.64+0x400] ;  /* 0x0004000e0e069981 */ /* 0x000e28000c1e1900 */
[----:B------:R-:W0:Y:S01]  /*0620*/  @!P1 LDG.E R11, desc[UR14][R12.64+0x400] ;  /* 0x0004000e0c0b9981 */ /* 0x000e22000c1e1900 */
[----:B------:R-:W-:-:S02]  /*0630*/  ISETP.GE.AND P0, PT, R19, R0, PT ;  /* 0x000000001300720c */ /* 0x000fc40003f06270 */
[----:B-1----:R-:W-:Y:S01]  /*0640*/  IADD3 R21, PT, PT, R7, 0x280, RZ ;  /* 0x0000028007157810 */ /* 0x002fe20007ffe0ff */
[----:B0-----:R-:W-:-:S10]  /*0650*/  @!P1 FFMA R11, R6, R18, R11 ;  /* 0x00000012060b9223 */ /* 0x001fd4000000000b */
[----:B------:R-:W0:Y:S01]  /*0660*/  @!P0 LDC R18, c[0x0][0x38c] ;  /* 0x0000e300ff128b82 */ /* 0x000e220000000800 */
[----:B------:R1:W-:Y:S04]  /*0670*/  @!P1 STG.E desc[UR14][R16.64+0x400], R11 ;  /* 0x0004000b10009986 */ /* 0x0003e8000c10190e */
[----:B------:R-:W0:Y:S04]  /*0680*/  @!P0 LDG.E R6, desc[UR14][R14.64+0x600] ;  /* 0x0006000e0e068981 */ /* 0x000e28000c1e1900 */
[----:B------:R-:W0:Y:S01]  /*0690*/  @!P0 LDG.E R19, desc[UR14][R12.64+0x600] ;  /* 0x0006000e0c138981 */ /* 0x000e22000c1e1900 */
[----:B------:R-:W-:Y:S01]  /*06a0*/  ISETP.GE.AND P1, PT, R21, R0, PT ;  /* 0x000000001500720c */ /* 0x000fe20003f26270 */
[----:B-1----:R-:W-:-:S02]  /*06b0*/  VIADD R11, R7, 0x300 ;  /* 0x00000300070b7836 */ /* 0x002fc40000000000 */
        /* <DEDUP_REMOVED lines=13> */
[----:B0-----:R-:W-:-:S12]  /*0790*/  @!P0 FFMA R11, R6, R18, R11 ;  /* 0x00000012060b8223 */ /* 0x001fd8000000000b */
[----:B------:R-:W0:Y:S01]  /*07a0*/  @!P1 LDC R18, c[0x0][0x38c] ;  /* 0x0000e300ff129b82 */ /* 0x000e220000000800 */
[----:B------:R1:W-:Y:S04]  /*07b0*/  @!P0 STG.E desc[UR14][R16.64+0xa00], R11 ;  /* 0x000a000b10008986 */ /* 0x0003e8000c10190e */
[----:B------:R-:W0:Y:S04]  /*07c0*/  @!P1 LDG.E R6, desc[UR14][R14.64+0xc00] ;  /* 0x000c000e0e069981 */ /* 0x000e28000c1e1900 */
[----:B------:R-:W0:Y:S02]  /*07d0*/  @!P1 LDG.E R19, desc[UR14][R12.64+0xc00] ;  /* 0x000c000e0c139981 */ /* 0x000e24000c1e1900 */
[----:B0-----:R-:W-:Y:S01]  /*07e0*/  @!P1 FFMA R19, R6, R18, R19 ;  /* 0x0000001206139223 */ /* 0x001fe20000000013 */
[----:B------:R-:W-:-:S04]  /*07f0*/  LOP3.LUT R6, R10, 0x7ffffff8, RZ, 0xc0, !PT ;  /* 0x7ffffff80a067812 */ /* 0x000fc800078ec0ff */
[----:B------:R1:W-:Y:S01]  /*0800*/  @!P1 STG.E desc[UR14][R16.64+0xc00], R19 ;  /* 0x000c001310009986 */ /* 0x0003e2000c10190e */
[----:B------:R-:W-:-:S13]  /*0810*/  ISETP.NE.AND P0, PT, R6, 0x8, PT ;  /* 0x000000080600780c */ /* 0x000fda0003f05270 */
[----:B-1----:R-:W-:Y:S05]  /*0820*/  @!P0 BRA `(.L_x_6) ;  /* 0x0000000400148947 */ /* 0x002fea0003800000 */
[----:B------:R-:W-:Y:S01]  /*0830*/  IMAD.MOV.U32 R16, RZ, RZ, 0x8 ;  /* 0x00000008ff107424 */ /* 0x000fe200078e00ff */
[----:B------:R-:W0:Y:S06]  /*0840*/  LDCU UR4, c[0x0][0x38c] ;  /* 0x00007180ff0477ac */ /* 0x000e2c0008000800 */
.L_x_9:
[----:B-1----:R-:W-:-:S04]  /*0850*/  LEA R17, R16, R7, 0x7 ;  /* 0x0000000710117211 */ /* 0x002fc800078e38ff */
[----:B------:R-:W-:-:S13]  /*0860*/  ISETP.GE.AND P0, PT, R17, R0, PT ;  /* 0x000000001100720c */ /* 0x000fda0003f06270 */
[C---:B------:R-:W-:Y:S01]  /*0870*/  @!P0 IMAD.WIDE.U32 R10, R17.reuse, 0x4, R2 ;  /* 0x00000004110a8825 */ /* 0x040fe200078e0002 */
[----:B------:R-:W1:Y:S03]  /*0880*/  @!P0 LDC R27, c[0x0][0x38c] ;  /* 0x0000e300ff1b8b82 */ /* 0x000e660000000800 */
[C---:B------:R-:W-:Y:S02]  /*0890*/  @!P0 IMAD.WIDE.U32 R22, R17.reuse, 0x4, R4 ;  /* 0x0000000411168825 */ /* 0x040fe400078e0004 */
[----:B------:R-:W1:Y:S04]  /*08a0*/  @!P0 LDG.E R10, desc[UR14][R10.64] ;  /* 0x0000000e0a0a8981 */ /* 0x000e68000c1e1900 */
[----:B------:R2:W1:Y:S01]  /*08b0*/  @!P0 LDG.E R23, desc[UR14][R22.64] ;  /* 0x0000000e16178981 */ /* 0x000462000c1e1900 */
[----:B------:R-:W-:-:S02]  /*08c0*/  VIADD R25, R17, 0x80 ;  /* 0x0000008011197836 */ /* 0x000fc40000000000 */
[----:B------:R-:W-:-:S03]  /*08d0*/  @!P0 IMAD.WIDE.U32 R18, R17, 0x4, R8 ;  /* 0x0000000411128825 */ /* 0x000fc600078e0008 */
[C---:B------:R-:W-:Y:S01]  /*08e0*/  ISETP.GE.AND P1, PT, R25.reuse, R0, PT ;  /* 0x000000001900720c */ /* 0x040fe20003f26270 */
[----:B------:R-:W-:-:S04]  /*08f0*/  IMAD.WIDE R14, R25, 0x4, R2 ;  /* 0x00000004190e7825 */ /* 0x000fc800078e0202 */
[----:B------:R-:W-:-:S08]  /*0900*/  IMAD.WIDE R12, R25, 0x4, R4 ;  /* 0x00000004190c7825 */ /* 0x000fd000078e0204 */
[----:B--2---:R-:W2:Y:S01]  /*0910*/  @!P1 LDC R22, c[0x0][0x38c] ;  /* 0x0000e300ff169b82 */ /* 0x004ea20000000800 */
[----:B-1----:R-:W-:-:S05]  /*0920*/  @!P0 FFMA R27, R10, R27, R23 ;  /* 0x0000001b0a1b8223 */ /* 0x002fca0000000017 */
[----:B------:R1:W-:Y:S04]  /*0930*/  @!P0 STG.E desc[UR14][R18.64], R27 ;  /* 0x0000001b12008986 */ /* 0x0003e8000c10190e */
[----:B------:R-:W2:Y:S04]  /*0940*/  @!P1 LDG.E R21, desc[UR14][R14.64] ;  /* 0x0000000e0e159981 */ /* 0x000ea8000c1e1900 */
[----:B------:R-:W2:Y:S01]  /*0950*/  @!P1 LDG.E R24, desc[UR14][R12.64] ;  /* 0x0000000e0c189981 */ /* 0x000ea2000c1e1900 */
[----:B------:R-:W-:-:S04]  /*0960*/  IADD3 R11, PT, PT, R17, 0x100, RZ ;  /* 0x00000100110b7810 */ /* 0x000fc80007ffe0ff */
[----:B------:R-:W-:Y:S01]  /*0970*/  ISETP.GE.AND P0, PT, R11, R0, PT ;  /* 0x000000000b00720c */ /* 0x000fe20003f06270 */
[----:B------:R-:W-:-:S12]  /*0980*/  IMAD.WIDE R10, R25, 0x4, R8 ;  /* 0x00000004190a7825 */ /* 0x000fd800078e0208 */
[----:B------:R-:W3:Y:S01]  /*0990*/  @!P0 LDC R23, c[0x0][0x38c] ;  /* 0x0000e300ff178b82 */ /* 0x000ee20000000800 */
[----:B--2---:R-:W-:-:S05]  /*09a0*/  @!P1 FFMA R25, R21, R22, R24 ;  /* 0x0000001615199223 */ /* 0x004fca0000000018 */
[----:B------:R2:W-:Y:S04]  /*09b0*/  @!P1 STG.E desc[UR14][R10.64], R25 ;  /* 0x000000190a009986 */ /* 0x0005e8000c10190e */
[----:B------:R-:W3:Y:S04]  /*09c0*/  @!P0 LDG.E R21, desc[UR14][R14.64+0x200] ;  /* 0x0002000e0e158981 */ /* 0x000ee8000c1e1900 */
[----:B------:R-:W3:Y:S01]  /*09d0*/  @!P0 LDG.E R22, desc[UR14][R12.64+0x200] ;  /* 0x0002000e0c168981 */ /* 0x000ee2000c1e1900 */
[----:B-1----:R-:W-:-:S05]  /*09e0*/  VIADD R19, R17, 0x180 ;  /* 0x0000018011137836 */ /* 0x002fca0000000000 */
[----:B------:R-:W-:Y:S01]  /*09f0*/  ISETP.GE.AND P1, PT, R19, R0, PT ;  /* 0x000000001300720c */ /* 0x000fe20003f26270 */
[----:B---3--:R-:W-:-:S12]  /*0a00*/  @!P0 FFMA R23, R21, R23, R22 ;  /* 0x0000001715178223 */ /* 0x008fd80000000016 */
[----:B------:R-:W2:Y:S01]  /*0a10*/  @!P1 LDC R22, c[0x0][0x38c] ;  /* 0x0000e300ff169b82 */ /* 0x000ea20000000800 */
[----:B------:R1:W-:Y:S04]  /*0a20*/  @!P0 STG.E desc[UR14][R10.64+0x200], R23 ;  /* 0x000200170a008986 */ /* 0x0003e8000c10190e */
[----:B------:R-:W2:Y:S04]  /*0a30*/  @!P1 LDG.E R18, desc[UR14][R14.64+0x400] ;  /* 0x0004000e0e129981 */ /* 0x000ea8000c1e1900 */
[----:B------:R-:W2:Y:S01]  /*0a40*/  @!P1 LDG.E R21, desc[UR14][R12.64+0x400] ;  /* 0x0004000e0c159981 */ /* 0x000ea2000c1e1900 */
[----:B------:R-:W-:-:S04]  /*0a50*/  IADD3 R19, PT, PT, R17, 0x200, RZ ;  /* 0x0000020011137810 */ /* 0x000fc80007ffe0ff */
[----:B------:R-:W-:Y:S01]  /*0a60*/  ISETP.GE.AND P0, PT, R19, R0, PT ;  /* 0x000000001300720c */ /* 0x000fe20003f06270 */
[----:B------:R-:W-:Y:S02]  /*0a70*/  VIADD R19, R17, 0x280 ;  /* 0x0000028011137836 */ /* 0x000fe40000000000 */
[----:B--2---:R-:W-:-:S10]  /*0a80*/  @!P1 FFMA R25, R18, R22, R21 ;  /* 0x0000001612199223 */ /* 0x004fd40000000015 */
[----:B------:R-:W1:Y:S01]  /*0a90*/  @!P0 LDC R22, c[0x0][0x38c] ;  /* 0x0000e300ff168b82 */ /* 0x000e620000000800 */
[----:B------:R2:W-:Y:S04]  /*0aa0*/  @!P1 STG.E desc[UR14][R10.64+0x400], R25 ;  /* 0x000400190a009986 */ /* 0x0005e8000c10190e */
[----:B------:R-:W1:Y:S04]  /*0ab0*/  @!P0 LDG.E R18, desc[UR14][R14.64+0x600] ;  /* 0x0006000e0e128981 */ /* 0x000e68000c1e1900 */
[----:B------:R-:W1:Y:S01]  /*0ac0*/  @!P0 LDG.E R21, desc[UR14][R12.64+0x600] ;  /* 0x0006000e0c158981 */ /* 0x000e62000c1e1900 */
[----:B------:R-:W-:-:S02]  /*0ad0*/  ISETP.GE.AND P1, PT, R19, R0, PT ;  /* 0x000000001300720c */ /* 0x000fc40003f26270 */
[----:B------:R-:W-:Y:S01]  /*0ae0*/  IADD3 R19, PT, PT, R17, 0x300, RZ ;  /* 0x0000030011137810 */ /* 0x000fe20007ffe0ff */
[----:B-1----:R-:W-:-:S10]  /*0af0*/  @!P0 FFMA R23, R18, R22, R21 ;  /* 0x0000001612178223 */ /* 0x002fd40000000015 */
[----:B------:R-:W1:Y:S01]  /*0b00*/  @!P1 LDC R22, c[0x0][0x38c] ;  /* 0x0000e300ff169b82 */ /* 0x000e620000000800 */
[----:B------:R2:W-:Y:S04]  /*0b10*/  @!P0 STG.E desc[UR14][R10.64+0x600], R23 ;  /* 0x000600170a008986 */ /* 0x0005e8000c10190e */
[----:B------:R-:W1:Y:S04]  /*0b20*/  @!P1 LDG.E R18, desc[UR14][R14.64+0x800] ;  /* 0x0008000e0e129981 */ /* 0x000e68000c1e1900 */
[----:B------:R-:W1:Y:S01]  /*0b30*/  @!P1 LDG.E R21, desc[UR14][R12.64+0x800] ;  /* 0x0008000e0c159981 */ /* 0x000e62000c1e1900 */
[----:B------:R-:W-:Y:S01]  /*0b40*/  ISETP.GE.AND P0, PT, R19, R0, PT ;  /* 0x000000001300720c */ /* 0x000fe20003f06270 */
[----:B-1----:R-:W-:-:S12]  /*0b50*/  @!P1 FFMA R21, R18, R22, R21 ;  /* 0x0000001612159223 */ /* 0x002fd80000000015 */
[----:B------:R-:W1:Y:S01]  /*0b60*/  @!P0 LDC R22, c[0x0][0x38c] ;  /* 0x0000e300ff168b82 */ /* 0x000e620000000800 */
[----:B------:R2:W-:Y:S04]  /*0b70*/  @!P1 STG.E desc[UR14][R10.64+0x800], R21 ;  /* 0x000800150a009986 */ /* 0x0005e8000c10190e */
[----:B------:R-:W1:Y:S04]  /*0b80*/  @!P0 LDG.E R18, desc[UR14][R14.64+0xa00] ;  /* 0x000a000e0e128981 */ /* 0x000e68000c1e1900 */
[----:B------:R-:W1:Y:S01]  /*0b90*/  @!P0 LDG.E R19, desc[UR14][R12.64+0xa00] ;  /* 0x000a000e0c138981 */ /* 0x000e62000c1e1900 */
[----:B------:R-:W-:Y:S01]  /*0ba0*/  VIADD R17, R17, 0x380 ;  /* 0x0000038011117836 */ /* 0x000fe20000000000 */
[----:B------:R-:W-:Y:S01]  /*0bb0*/  IADD3 R16, PT, PT, R16, 0x8, RZ ;  /* 0x0000000810107810 */ /* 0x000fe20007ffe0ff */
[----:B------:R-:W-:Y:S03]  /*0bc0*/  BSSY.RECONVERGENT B0, `(.L_x_7) ;  /* 0x000000a000007945 */ /* 0x000fe60003800200 */
[----:B------:R-:W-:Y:S01]  /*0bd0*/  ISETP.NE.AND P1, PT, R16, R6, PT ;  /* 0x000000061000720c */ /* 0x000fe20003f25270 */
[----:B-1----:R-:W-:-:S05]  /*0be0*/  @!P0 FFMA R19, R18, R22, R19 ;  /* 0x0000001612138223 */ /* 0x002fca0000000013 */
[----:B------:R2:W-:Y:S01]  /*0bf0*/  @!P0 STG.E desc[UR14][R10.64+0xa00], R19 ;  /* 0x000a00130a008986 */ /* 0x0005e2000c10190e */
[----:B------:R-:W-:-:S13]  /*0c00*/  ISETP.GE.AND P0, PT, R17, R0, PT ;  /* 0x000000001100720c */ /* 0x000fda0003f06270 */
[----:B--2---:R-:W-:Y:S05]  /*0c10*/  @P0 BRA `(.L_x_8) ;  /* 0x0000000000100947 */ /* 0x004fea0003800000 */
[----:B------:R-:W0:Y:S04]  /*0c20*/  LDG.E R14, desc[UR14][R14.64+0xc00] ;  /* 0x000c000e0e0e7981 */ /* 0x000e28000c1e1900 */
[----:B------:R-:W0:Y:S02]  /*0c30*/  LDG.E R13, desc[UR14][R12.64+0xc00] ;  /* 0x000c000e0c0d7981 */ /* 0x000e24000c1e1900 */
[----:B0-----:R-:W-:-:S05]  /*0c40*/  FFMA R17, R14, UR4, R13 ;  /* 0x000000040e117c23 */ /* 0x001fca000800000d */
[----:B------:R1:W-:Y:S02]  /*0c50*/  STG.E desc[UR14][R10.64+0xc00], R17 ;  /* 0x000c00110a007986 */ /* 0x0003e4000c10190e */
.L_x_8:
[----:B0-----:R-:W-:Y:S05]  /*0c60*/  BSYNC.RECONVERGENT B0 ;  /* 0x0000000000007941 */ /* 0x001fea0003800200 */
.L_x_7:
[----:B------:R-:W-:Y:S05]  /*0c70*/  @P1 BRA `(.L_x_9) ;  /* 0xfffffff800f41947 */ /* 0x000fea000383ffff */
.L_x_6:
[----:B------:R-:W-:-:S13]  /*0c80*/  ISETP.NE.AND P0, PT, R20, RZ, PT ;  /* 0x000000ff1400720c */ /* 0x000fda0003f05270 */
[----:B------:R-:W-:Y:S05]  /*0c90*/  @!P0 EXIT ;  /* 0x000000000000894d */ /* 0x000fea0003800000 */
[----:B-1----:R-:W0:Y:S01]  /*0ca0*/  LDC R10, c[0x0][0x388] ;  /* 0x0000e200ff0a7b82 */ /* 0x002e220000000800 */
[----:B------:R-:W-:Y:S02]  /*0cb0*/  ISETP.GE.U32.AND P1, PT, R20, 0x4, PT ;  /* 0x000000041400780c */ /* 0x000fe40003f26070 */
[----:B0-----:R-:W-:-:S04]  /*0cc0*/  LOP3.LUT R22, R10, 0x3, RZ, 0xc0, !PT ;  /* 0x000000030a167812 */ /* 0x001fc800078ec0ff */
[----:B------:R-:W-:-:S07]  /*0cd0*/  ISETP.NE.AND P0, PT, R22, RZ, PT ;  /* 0x000000ff1600720c */ /* 0x000fce0003f05270 */
[----:B------:R-:W-:Y:S06]  /*0ce0*/  @!P1 BRA `(.L_x_10) ;  /* 0x0000000000a49947 */ /* 0x000fec0003800000 */
[----:B------:R-:W-:-:S05]  /*0cf0*/  IMAD R11, R6, 0x80, R7 ;  /* 0x00000080060b7824 */ /* 0x000fca00078e0207 */
[----:B------:R-:W-:-:S13]  /*0d00*/  ISETP.GE.AND P1, PT, R11, R0, PT ;  /* 0x000000000b00720c */ /* 0x000fda0003f26270 */
[C---:B------:R-:W-:Y:S01]  /*0d10*/  @!P1 IMAD.WIDE R14, R11.reuse, 0x4, R2 ;  /* 0x000000040b0e9825 */ /* 0x040fe200078e0202 */
[----:B------:R-:W0:Y:S03]  /*0d20*/  @!P1 LDC R23, c[0x0][0x38c] ;  /* 0x0000e300ff179b82 */ /* 0x000e260000000800 */
[C---:B------:R-:W-:Y:S02]  /*0d30*/  @!P1 IMAD.WIDE R18, R11.reuse, 0x4, R4 ;  /* 0x000000040b129825 */ /* 0x040fe400078e0204 */
[----:B------:R-:W0:Y:S04]  /*0d40*/  @!P1 LDG.E R14, desc[UR14][R14.64] ;  /* 0x0000000e0e0e9981 */ /* 0x000e28000c1e1900 */
[----:B------:R-:W0:Y:S01]  /*0d50*/  @!P1 LDG.E R19, desc[UR14][R18.64] ;  /* 0x0000000e12139981 */ /* 0x000e22000c1e1900 */
[C---:B------:R-:W-:Y:S01]  /*0d60*/  IADD3 R25, PT, PT, R11.reuse, 0x80, RZ ;  /* 0x000000800b197810 */ /* 0x040fe20007ffe0ff */
[----:B------:R-:W-:-:S03]  /*0d70*/  @!P1 IMAD.WIDE R12, R11, 0x4, R8 ;  /* 0x000000040b0c9825 */ /* 0x000fc600078e0208 */
[----:B------:R-:W-:-:S13]  /*0d80*/  ISETP.GE.AND P2, PT, R25, R0, PT ;  /* 0x000000001900720c */ /* 0x000fda0003f46270 */
[C---:B------:R-:W-:Y:S01]  /*0d90*/  @!P2 IMAD.WIDE R20, R25.reuse, 0x4, R2 ;  /* 0x000000041914a825 */ /* 0x040fe200078e0202 */
[----:B------:R-:W1:Y:S03]  /*0da0*/  @!P2 LDC R27, c[0x0][0x38c] ;  /* 0x0000e300ff1bab82 */ /* 0x000e660000000800 */
[----:B------:R-:W-:-:S04]  /*0db0*/  @!P2 IMAD.WIDE R16, R25, 0x4, R4 ;  /* 0x000000041910a825 */ /* 0x000fc800078e0204 */
[----:B0-----:R-:W-:-:S05]  /*0dc0*/  @!P1 FFMA R23, R14, R23, R19 ;  /* 0x000000170e179223 */ /* 0x001fca0000000013 */
[----:B------:R0:W-:Y:S04]  /*0dd0*/  @!P1 STG.E desc[UR14][R12.64], R23 ;  /* 0x000000170c009986 */ /* 0x0001e8000c10190e */
[----:B------:R-:W1:Y:S04]  /*0de0*/  @!P2 LDG.E R20, desc[UR14][R20.64] ;  /* 0x0000000e1414a981 */ /* 0x000e68000c1e1900 */
[----:B------:R2:W1:Y:S01]  /*0df0*/  @!P2 LDG.E R17, desc[UR14][R16.64] ;  /* 0x0000000e1011a981 */ /* 0x000462000c1e1900 */
[----:B------:R-:W-:Y:S02]  /*0e00*/  VIADD R29, R11, 0x100 ;  /* 0x000001000b1d7836 */ /* 0x000fe40000000000 */
[----:B------:R-:W-:-:S03]  /*0e10*/  @!P2 IMAD.WIDE R14, R25, 0x4, R8 ;  /* 0x00000004190ea825 */ /* 0x000fc600078e0208 */
[----:B------:R-:W-:-:S13]  /*0e20*/  ISETP.GE.AND P1, PT, R29, R0, PT ;  /* 0x000000001d00720c */ /* 0x000fda0003f26270 */
[C---:B------:R-:W-:Y:S01]  /*0e30*/  @!P1 IMAD.WIDE R24, R29.reuse, 0x4, R2 ;  /* 0x000000041d189825 */ /* 0x040fe200078e0202 */
[----:B--2---:R-:W2:Y:S03]  /*0e40*/  @!P1 LDC R16, c[0x0][0x38c] ;  /* 0x0000e300ff109b82 */ /* 0x004ea60000000800 */
[----:B------:R-:W-:-:S04]  /*0e50*/  @!P1 IMAD.WIDE R18, R29, 0x4, R4 ;  /* 0x000000041d129825 */ /* 0x000fc800078e0204 */
[----:B-1----:R-:W-:-:S05]  /*0e60*/  @!P2 FFMA R27, R20, R27, R17 ;  /* 0x0000001b141ba223 */ /* 0x002fca0000000011 */
[----:B------:R1:W-:Y:S04]  /*0e70*/  @!P2 STG.E desc[UR14][R14.64], R27 ;  /* 0x0000001b0e00a986 */ /* 0x0003e8000c10190e */
[----:B------:R-:W2:Y:S04]  /*0e80*/  @!P1 LDG.E R24, desc[UR14][R24.64] ;  /* 0x0000000e18189981 */ /* 0x000ea8000c1e1900 */
[----:B------:R-:W2:Y:S01]  /*0e90*/  @!P1 LDG.E R19, desc[UR14][R18.64] ;  /* 0x0000000e12139981 */ /* 0x000ea2000c1e1900 */
[----:B0-----:R-:W-:Y:S01]  /*0ea0*/  IADD3 R23, PT, PT, R11, 0x180, RZ ;  /* 0x000001800b177810 */ /* 0x001fe20007ffe0ff */
[----:B------:R-:W-:-:S03]  /*0eb0*/  @!P1 IMAD.WIDE R12, R29, 0x4, R8 ;  /* 0x000000041d0c9825 */ /* 0x000fc600078e0208 */
[----:B------:R-:W-:-:S13]  /*0ec0*/  ISETP.GE.AND P2, PT, R23, R0, PT ;  /* 0x000000001700720c */ /* 0x000fda0003f46270 */
[----:B------:R-:W-:-:S04]  /*0ed0*/  @!P2 IMAD.WIDE R20, R23, 0x4, R4 ;  /* 0x000000041714a825 */ /* 0x000fc800078e0204 */
[----:B--2---:R-:W-:Y:S01]  /*0ee0*/  @!P1 FFMA R11, R24, R16, R19 ;  /* 0x00000010180b9223 */ /* 0x004fe20000000013 */
[C---:B------:R-:W-:Y:S01]  /*0ef0*/  @!P2 IMAD.WIDE R16, R23.reuse, 0x4, R2 ;  /* 0x000000041710a825 */ /* 0x040fe200078e0202 */
[----:B------:R-:W0:Y:S03]  /*0f00*/  @!P2 LDC R19, c[0x0][0x38c] ;  /* 0x0000e300ff13ab82 */ /* 0x000e260000000800 */
[----:B------:R2:W-:Y:S04]  /*0f10*/  @!P1 STG.E desc[UR14][R12.64], R11 ;  /* 0x0000000b0c009986 */ /* 0x0005e8000c10190e */
[----:B------:R-:W0:Y:S04]  /*0f20*/  @!P2 LDG.E R16, desc[UR14][R16.64] ;  /* 0x0000000e1010a981 */ /* 0x000e28000c1e1900 */
[----:B------:R-:W0:Y:S01]  /*0f30*/  @!P2 LDG.E R21, desc[UR14][R20.64] ;  /* 0x0000000e1415a981 */ /* 0x000e22000c1e1900 */
[----:B-1----:R-:W-:-:S04]  /*0f40*/  @!P2 IMAD.WIDE R14, R23, 0x4, R8 ;  /* 0x00000004170ea825 */ /* 0x002fc800078e0208 */
[----:B------:R-:W-:Y:S02]  /*0f50*/  VIADD R6, R6, 0x4 ;  /* 0x0000000406067836 */ /* 0x000fe40000000000 */
[----:B0-----:R-:W-:-:S05]  /*0f60*/  @!P2 FFMA R19, R16, R19, R21 ;  /* 0x000000131013a223 */ /* 0x001fca0000000015 */
[----:B------:R2:W-:Y:S02]  /*0f70*/  @!P2 STG.E desc[UR14][R14.64], R19 ;  /* 0x000000130e00a986 */ /* 0x0005e4000c10190e */
.L_x_10:
[----:B------:R-:W-:Y:S05]  /*0f80*/  @!P0 EXIT ;  /* 0x000000000000894d */ /* 0x000fea0003800000 */
[----:B------:R-:W-:Y:S02]  /*0f90*/  ISETP.NE.AND P0, PT, R22, 0x1, PT ;  /* 0x000000011600780c */ /* 0x000fe40003f05270 */
[----:B------:R-:W-:-:S04]  /*0fa0*/  LOP3.LUT R10, R10, 0x1, RZ, 0xc0, !PT ;  /* 0x000000010a0a7812 */ /* 0x000fc800078ec0ff */
[----:B------:R-:W-:-:S07]  /*0fb0*/  ISETP.NE.U32.AND P2, PT, R10, 0x1, PT ;  /* 0x000000010a00780c */ /* 0x000fce0003f45070 */
[----:B------:R-:W-:Y:S06]  /*0fc0*/  @!P0 BRA `(.L_x_11) ;  /* 0x0000000000548947 */ /* 0x000fec0003800000 */
[----:B--2---:R-:W-:-:S04]  /*0fd0*/  LEA R15, R6, R7, 0x7 ;  /* 0x00000007060f7211 */ /* 0x004fc800078e38ff */
[----:B------:R-:W-:-:S13]  /*0fe0*/  ISETP.GE.AND P0, PT, R15, R0, PT ;  /* 0x000000000f00720c */ /* 0x000fda0003f06270 */
[C---:B------:R-:W-:Y:S01]  /*0ff0*/  @!P0 IMAD.WIDE R10, R15.reuse, 0x4, R2 ;  /* 0x000000040f0a8825 */ /* 0x040fe200078e0202 */
[----:B------:R-:W0:Y:S03]  /*1000*/  @!P0 LDC R21, c[0x0][0x38c] ;  /* 0x0000e300ff158b82 */ /* 0x000e260000000800 */
[C---:B------:R-:W-:Y:S02]  /*1010*/  @!P0 IMAD.WIDE R12, R15.reuse, 0x4, R4 ;  /* 0x000000040f0c8825 */ /* 0x040fe400078e0204 */
[----:B------:R-:W0:Y:S04]  /*1020*/  @!P0 LDG.E R10, desc[UR14][R10.64] ;  /* 0x0000000e0a0a8981 */ /* 0x000e28000c1e1900 */
[----:B------:R-:W0:Y:S01]  /*1030*/  @!P0 LDG.E R13, desc[UR14][R12.64] ;  /* 0x0000000e0c0d8981 */ /* 0x000e22000c1e1900 */
[----:B------:R-:W-:-:S02]  /*1040*/  VIADD R23, R15, 0x80 ;  /* 0x000000800f177836 */ /* 0x000fc40000000000 */
[----:B------:R-:W-:-:S03]  /*1050*/  @!P0 IMAD.WIDE R14, R15, 0x4, R8 ;  /* 0x000000040f0e8825 */ /* 0x000fc600078e0208 */
[----:B------:R-:W-:-:S13]  /*1060*/  ISETP.GE.AND P1, PT, R23, R0, PT ;  /* 0x000000001700720c */ /* 0x000fda0003f26270 */
[----:B------:R-:W-:-:S04]  /*1070*/  @!P1 IMAD.WIDE R16, R23, 0x4, R2 ;  /* 0x0000000417109825 */ /* 0x000fc800078e0202 */
[----:B------:R-:W-:-:S04]  /*1080*/  @!P1 IMAD.WIDE R18, R23, 0x4, R4 ;  /* 0x0000000417129825 */ /* 0x000fc800078e0204 */
[----:B0-----:R-:W-:Y:S02]  /*1090*/  @!P0 FFMA R21, R10, R21, R13 ;  /* 0x000000150a158223 */ /* 0x001fe4000000000d */
[----:B------:R-:W0:Y:S03]  /*10a0*/  @!P1 LDC R13, c[0x0][0x38c] ;  /* 0x0000e300ff0d9b82 */ /* 0x000e260000000800 */
[----:B------:R1:W-:Y:S04]  /*10b0*/  @!P0 STG.E desc[UR14][R14.64], R21 ;  /* 0x000000150e008986 */ /* 0x0003e8000c10190e */
[----:B------:R-:W0:Y:S04]  /*10c0*/  @!P1 LDG.E R16, desc[UR14][R16.64] ;  /* 0x0000000e10109981 */ /* 0x000e28000c1e1900 */
[----:B------:R-:W0:Y:S01]  /*10d0*/  @!P1 LDG.E R19, desc[UR14][R18.64] ;  /* 0x0000000e12139981 */ /* 0x000e22000c1e1900 */
[----:B------:R-:W-:Y:S01]  /*10e0*/  @!P1 IMAD.WIDE R10, R23, 0x4, R8 ;  /* 0x00000004170a9825 */ /* 0x000fe200078e0208 */
[----:B------:R-:W-:-:S03]  /*10f0*/  IADD3 R6, PT, PT, R6, 0x2, RZ ;  /* 0x0000000206067810 */ /* 0x000fc60007ffe0ff */
[----:B0-----:R-:W-:-:S05]  /*1100*/  @!P1 FFMA R13, R16, R13, R19 ;  /* 0x0000000d100d9223 */ /* 0x001fca0000000013 */
[----:B------:R1:W-:Y:S02]  /*1110*/  @!P1 STG.E desc[UR14][R10.64], R13 ;  /* 0x0000000d0a009986 */ /* 0x0003e4000c10190e */
.L_x_11:
[----:B------:R-:W-:Y:S05]  /*1120*/  @P2 EXIT ;  /* 0x000000000000294d */ /* 0x000fea0003800000 */
[----:B------:R-:W-:-:S05]  /*1130*/  IMAD R7, R6, 0x80, R7 ;  /* 0x0000008006077824 */ /* 0x000fca00078e0207 */
[----:B------:R-:W-:-:S13]  /*1140*/  ISETP.GE.AND P0, PT, R7, R0, PT ;  /* 0x000000000700720c */ /* 0x000fda0003f06270 */
[----:B------:R-:W-:Y:S05]  /*1150*/  @P0 EXIT ;  /* 0x000000000000094d */ /* 0x000fea0003800000 */
[C---:B------:R-:W-:Y:S01]  /*1160*/  IMAD.WIDE R2, R7.reuse, 0x4, R2 ;  /* 0x0000000407027825 */ /* 0x040fe200078e0202 */
[----:B------:R-:W0:Y:S03]  /*1170*/  LDCU UR4, c[0x0][0x38c] ;  /* 0x00007180ff0477ac */ /* 0x000e260008000800 */
[C---:B------:R-:W-:Y:S02]  /*1180*/  IMAD.WIDE R4, R7.reuse, 0x4, R4 ;  /* 0x0000000407047825 */ /* 0x040fe400078e0204 */
[----:B------:R-:W0:Y:S04]  /*1190*/  LDG.E R2, desc[UR14][R2.64] ;  /* 0x0000000e02027981 */ /* 0x000e28000c1e1900 */
[----:B------:R-:W0:Y:S01]  /*11a0*/  LDG.E R5, desc[UR14][R4.64] ;  /* 0x0000000e04057981 */ /* 0x000e22000c1e1900 */
[----:B------:R-:W-:-:S04]  /*11b0*/  IMAD.WIDE R8, R7, 0x4, R8 ;  /* 0x0000000407087825 */ /* 0x000fc800078e0208 */
[----:B0-----:R-:W-:-:S05]  /*11c0*/  FFMA R7, R2, UR4, R5 ;  /* 0x0000000402077c23 */ /* 0x001fca0008000005 */
[----:B------:R-:W-:Y:S01]  /*11d0*/  STG.E desc[UR14][R8.64], R7 ;  /* 0x0000000708007986 */ /* 0x000fe2000c10190e */
[----:B------:R-:W-:Y:S05]  /*11e0*/  EXIT ;  /* 0x000000000000794d */ /* 0x000fea0003800000 */
.L_x_5:
[----:B------:R-:W-:-:S13]  /*11f0*/  ISETP.GE.AND P0, PT, R10, 0x1, PT ;  /* 0x000000010a00780c */ /* 0x000fda0003f06270 */
[----:B------:R-:W-:Y:S05]  /*1200*/  @!P0 EXIT ;  /* 0x000000000000894d */ /* 0x000fea0003800000 */
[----:B------:R-:W-:Y:S01]  /*1210*/  ISETP.GE.U32.AND P0, PT, R10, 0x8, PT ;  /* 0x000000080a00780c */ /* 0x000fe20003f06070 */
[----:B------:R-:W-:-:S12]  /*1220*/  HFMA2 R0, -RZ, RZ, 0, 0 ;  /* 0x00000000ff007431 */ /* 0x000fd800000001ff */
[----:B------:R-:W-:Y:S05]  /*1230*/  @!P0 BRA `(.L_x_12) ;  /* 0x0000000400248947 */ /* 0x000fea0003800000 */
[----:B------:R-:W0:Y:S01]  /*1240*/  LDC.64 R12, c[0x0][0x398] ;  /* 0x0000e600ff0c7b82 */ /* 0x000e220000000a00 */
[----:B------:R-:W-:Y:S01]  /*1250*/  UIADD3 UR4, UP2, UPT, UR13, 0x600, URZ ;  /* 0x000006000d047890 */ /* 0x000fe2000ff5e0ff */
[----:B------:R-:W-:Y:S01]  /*1260*/  LOP3.LUT R0, R10, 0x7ffffff8, RZ, 0xc0, !PT ;  /* 0x7ffffff80a007812 */ /* 0x000fe200078ec0ff */
[----:B------:R-:W1:Y:S03]  /*1270*/  LDCU UR17, c[0x0][0x38c] ;  /* 0x00007180ff1177ac */ /* 0x000e660008000800 */
[----:B------:R-:W-:Y:S01]  /*1280*/  IADD3 R0, PT, PT, -R0, RZ, RZ ;  /* 0x000000ff00007210 */ /* 0x000fe20007ffe1ff */
[----:B------:R-:W-:Y:S01]  /*1290*/  UIADD3 UR10, UP1, UPT, UR4, UR10, URZ ;  /* 0x0000000a040a7290 */ /* 0x000fe2000ff3e0ff */
[----:B------:R-:W2:Y:S01]  /*12a0*/  LDC.64 R8, c[0x0][0x390] ;  /* 0x0000e400ff087b82 */ /* 0x000ea20000000a00 */
[----:B------:R-:W-:Y:S02]  /*12b0*/  UIADD3 UR8, UP0, UPT, UR4, UR8, URZ ;  /* 0x0000000804087290 */ /* 0x000fe4000ff1e0ff */
[----:B------:R-:W-:-:S02]  /*12c0*/  UIADD3.X UR5, UPT, UPT, URZ, UR16, URZ, UP2, !UPT ;  /* 0x00000010ff057290 */ /* 0x000fc400097fe4ff */
[----:B------:R-:W-:Y:S02]  /*12d0*/  UIADD3 UR4, UP2, UPT, UR4, UR6, URZ ;  /* 0x0000000604047290 */ /* 0x000fe4000ff5e0ff */
[----:B------:R-:W-:Y:S01]  /*12e0*/  UIADD3.X UR11, UPT, UPT, UR5, UR11, URZ, UP1, !UPT ;  /* 0x0000000b050b7290 */ /* 0x000fe20008ffe4ff */
[----:B------:R-:W3:Y:S01]  /*12f0*/  LDC.64 R14, c[0x0][0x3a8] ;  /* 0x0000ea00ff0e7b82 */ /* 0x000ee20000000a00 */
[----:B------:R-:W-:Y:S02]  /*1300*/  UIADD3.X UR9, UPT, UPT, UR5, UR9, URZ, UP0, !UPT ;  /* 0x0000000905097290 */ /* 0x000fe400087fe4ff */
[----:B------:R-:W-:Y:S01]  /*1310*/  UIADD3.X UR5, UPT, UPT, UR5, UR7, URZ, UP2, !UPT ;  /* 0x0000000705057290 */ /* 0x000fe200097fe4ff */
[----:B0-----:R-:W-:-:S04]  /*1320*/  IMAD.WIDE.U32 R10, R7, 0x4, R12 ;  /* 0x00000004070a7825 */ /* 0x001fc800078e000c */
[----:B--2---:R-:W-:-:S04]  /*1330*/  IMAD.WIDE.U32 R8, R7, 0x4, R8 ;  /* 0x0000000407087825 */ /* 0x004fc800078e0008 */
[----:B---3--:R-:W-:-:S04]  /*1340*/  IMAD.WIDE.U32 R12, R7, 0x4, R14 ;  /* 0x00000004070c7825 */ /* 0x008fc800078e000e */
[----:B-1----:R-:W-:-:S07]  /*1350*/  VIADD R7, R7, 0x80 ;  /* 0x0000008007077836 */ /* 0x002fce0000000000 */
.L_x_13:
[----:B------:R-:W-:Y:S02]  /*1360*/  IADD3 R22, P1, PT, R12, UR13, RZ ;  /* 0x0000000d0c167c10 */ /* 0x000fe4000ff3e0ff */
[----:B---3--:R-:W-:Y:S02]  /*1370*/  IADD3 R20, P0, PT, R10, UR13, RZ ;  /* 0x0000000d0a147c10 */ /* 0x008fe4000ff1e0ff */
[----:B------:R-:W-:Y:S02]  /*1380*/  IADD3.X R23, PT, PT, R13, UR16, RZ, P1, !PT ;  /* 0x000000100d177c10 */ /* 0x000fe40008ffe4ff */
[----:B------:R-:W-:-:S04]  /*1390*/  IADD3.X R21, PT, PT, R11, UR16, RZ, P0, !PT ;  /* 0x000000100b157c10 */ /* 0x000fc800087fe4ff */
[----:B------:R-:W2:Y:S04]  /*13a0*/  LDG.E R23, desc[UR14][R22.64] ;  /* 0x0000000e16177981 */ /* 0x000ea8000c1e1900 */
[----:B------:R-:W2:Y:S01]  /*13b0*/  LDG.E R20, desc[UR14][R20.64] ;  /* 0x0000000e14147981 */ /* 0x000ea2000c1e1900 */
[----:B------:R-:W-:Y:S01]  /*13c0*/  IADD3 R14, P0, PT, R8, UR13, RZ ;  /* 0x0000000d080e7c10 */ /* 0x000fe2000ff1e0ff */
[----:B------:R-:W-:Y:S01]  /*13d0*/  IMAD.U32 R17, RZ, RZ, UR11 ;  /* 0x0000000bff117e24 */ /* 0x000fe2000f8e00ff */
[----:B------:R-:W-:Y:S02]  /*13e0*/  MOV R16, UR10 ;  /* 0x0000000a00107c02 */ /* 0x000fe40008000f00 */
[----:B------:R-:W-:Y:S02]  /*13f0*/  MOV R18, UR4 ;  /* 0x0000000400127c02 */ /* 0x000fe40008000f00 */
[----:B------:R-:W-:Y:S01]  /*1400*/  MOV R19, UR5 ;  /* 0x0000000500137c02 */ /* 0x000fe20008000f00 */
[----:B------:R-:W-:Y:S01]  /*1410*/  IMAD.WIDE R16, R7, 0x4, R16 ;  /* 0x0000000407107825 */ /* 0x000fe200078e0210 */
[----:B------:R-:W-:-:S03]  /*1420*/  IADD3.X R15, PT, PT, R9, UR16, RZ, P0, !PT ;  /* 0x00000010090f7c10 */ /* 0x000fc600087fe4ff */
[----:B------:R-:W-:-:S04]  /*1430*/  IMAD.WIDE R18, R7, 0x4, R18 ;  /* 0x0000000407127825 */ /* 0x000fc800078e0212 */
[----:B--2---:R-:W-:-:S05]  /*1440*/  FFMA R25, R20, UR17, R23 ;  /* 0x0000001114197c23 */ /* 0x004fca0008000017 */
[----:B------:R0:W-:Y:S04]  /*1450*/  STG.E desc[UR14][R14.64], R25 ;  /* 0x000000190e007986 */ /* 0x0001e8000c10190e */
[----:B------:R-:W2:Y:S04]  /*1460*/  LDG.E R6, desc[UR14][R16.64+-0x600] ;  /* 0xfffa000e10067981 */ /* 0x000ea8000c1e1900 */
[----:B------:R-:W2:Y:S01]  /*1470*/  LDG.E R23, desc[UR14][R18.64+-0x600] ;  /* 0xfffa000e12177981 */ /* 0x000ea2000c1e1900 */
[----:B------:R-:W-:Y:S01]  /*1480*/  MOV R21, UR9 ;  /* 0x0000000900157c02 */ /* 0x000fe20008000f00 */
[----:B------:R-:W-:-:S04]  /*1490*/  IMAD.U32 R20, RZ, RZ, UR8 ;  /* 0x00000008ff147e24 */ /* 0x000fc8000f8e00ff */
[----:B------:R-:W-:-:S04]  /*14a0*/  IMAD.WIDE R20, R7, 0x4, R20 ;  /* 0x0000000407147825 */ /* 0x000fc800078e0214 */
[----:B--2---:R-:W-:-:S05]  /*14b0*/  FFMA R23, R6, UR17, R23 ;  /* 0x0000001106177c23 */ /* 0x004fca0008000017 */
[----:B------:R1:W-:Y:S04]  /*14c0*/  STG.E desc[UR14][R20.64+-0x600], R23 ;  /* 0xfffa001714007986 */ /* 0x0003e8000c10190e */
[----:B------:R-:W2:Y:S04]  /*14d0*/  LDG.E R6, desc[UR14][R16.64+-0x400] ;  /* 0xfffc000e10067981 */ /* 0x000ea8000c1e1900 */
[----:B------:R-:W2:Y:S02]  /*14e0*/  LDG.E R27, desc[UR14][R18.64+-0x400] ;  /* 0xfffc000e121b7981 */ /* 0x000ea4000c1e1900 */
[----:B--2---:R-:W-:-:S05]  /*14f0*/  FFMA R27, R6, UR17, R27 ;  /* 0x00000011061b7c23 */ /* 0x004fca000800001b */
[----:B------:R2:W-:Y:S04]  /*1500*/  STG.E desc[UR14][R20.64+-0x400], R27 ;  /* 0xfffc001b14007986 */ /* 0x0005e8000c10190e */
[----:B------:R-:W3:Y:S04]  /*1510*/  LDG.E R6, desc[UR14][R16.64+-0x200] ;  /* 0xfffe000e10067981 */ /* 0x000ee8000c1e1900 */
[----:B0-----:R-:W3:Y:S02]  /*1520*/  LDG.E R15, desc[UR14][R18.64+-0x200] ;  /* 0xfffe000e120f7981 */ /* 0x001ee4000c1e1900 */
[----:B---3--:R-:W-:-:S05]  /*1530*/  FFMA R15, R6, UR17, R15 ;  /* 0x00000011060f7c23 */ /* 0x008fca000800000f */
[----:B------:R0:W-:Y:S04]  /*1540*/  STG.E desc[UR14][R20.64+-0x200], R15 ;  /* 0xfffe000f14007986 */ /* 0x0001e8000c10190e */
[----:B------:R-:W3:Y:S04]  /*1550*/  LDG.E R6, desc[UR14][R16.64] ;  /* 0x0000000e10067981 */ /* 0x000ee8000c1e1900 */
[----:B------:R-:W3:Y:S02]  /*1560*/  LDG.E R25, desc[UR14][R18.64] ;  /* 0x0000000e12197981 */ /* 0x000ee4000c1e1900 */
[----:B---3--:R-:W-:-:S05]  /*1570*/  FFMA R25, R6, UR17, R25 ;  /* 0x0000001106197c23 */ /* 0x008fca0008000019 */
[----:B------:R3:W-:Y:S04]  /*1580*/  STG.E desc[UR14][R20.64], R25 ;  /* 0x0000001914007986 */ /* 0x0007e8000c10190e */
[----:B------:R-:W4:Y:S04]  /*1590*/  LDG.E R6, desc[UR14][R16.64+0x200] ;  /* 0x0002000e10067981 */ /* 0x000f28000c1e1900 */
[----:B-1----:R-:W4:Y:S02]  /*15a0*/  LDG.E R23, desc[UR14][R18.64+0x200] ;  /* 0x0002000e12177981 */ /* 0x002f24000c1e1900 */
[----:B----4-:R-:W-:-:S05]  /*15b0*/  FFMA R23, R6, UR17, R23 ;  /* 0x0000001106177c23 */ /* 0x010fca0008000017 */
[----:B------:R3:W-:Y:S04]  /*15c0*/  STG.E desc[UR14][R20.64+0x200], R23 ;  /* 0x0002001714007986 */ /* 0x0007e8000c10190e */
[----:B------:R-:W4:Y:S04]  /*15d0*/  LDG.E R6, desc[UR14][R16.64+0x400] ;  /* 0x0004000e10067981 */ /* 0x000f28000c1e1900 */
[----:B--2---:R-:W4:Y:S02]  /*15e0*/  LDG.E R27, desc[UR14][R18.64+0x400] ;  /* 0x0004000e121b7981 */ /* 0x004f24000c1e1900 */
[----:B----4-:R-:W-:-:S05]  /*15f0*/  FFMA R27, R6, UR17, R27 ;  /* 0x00000011061b7c23 */ /* 0x010fca000800001b */
[----:B------:R3:W-:Y:S04]  /*1600*/  STG.E desc[UR14][R20.64+0x400], R27 ;  /* 0x0004001b14007986 */ /* 0x0007e8000c10190e */
[----:B------:R-:W2:Y:S04]  /*1610*/  LDG.E R6, desc[UR14][R16.64+0x600] ;  /* 0x0006000e10067981 */ /* 0x000ea8000c1e1900 */
[----:B0-----:R-:W2:Y:S01]  /*1620*/  LDG.E R15, desc[UR14][R18.64+0x600] ;  /* 0x0006000e120f7981 */ /* 0x001ea2000c1e1900 */
[----:B------:R-:W-:-:S04]  /*1630*/  IADD3 R0, PT, PT, R0, 0x8, RZ ;  /* 0x0000000800007810 */ /* 0x000fc80007ffe0ff */
[----:B------:R-:W-:Y:S01]  /*1640*/  ISETP.NE.AND P0, PT, R0, RZ, PT ;  /* 0x000000ff0000720c */ /* 0x000fe20003f05270 */
[----:B------:R-:W-:Y:S01]  /*1650*/  UIADD3 UR13, UP0, UPT, UR13, 0x1000, URZ ;  /* 0x000010000d0d7890 */ /* 0x000fe2000ff1e0ff */
[----:B------:R-:W-:-:S03]  /*1660*/  VIADD R7, R7, 0x400 ;  /* 0x0000040007077836 */ /* 0x000fc60000000000 */
[----:B------:R-:W-:Y:S01]  /*1670*/  UIADD3.X UR16, UPT, UPT, URZ, UR16, URZ, UP0, !UPT ;  /* 0x00000010ff107290 */ /* 0x000fe200087fe4ff */
[----:B--2---:R-:W-:-:S05]  /*1680*/  FFMA R15, R6, UR17, R15 ;  /* 0x00000011060f7c23 */ /* 0x004fca000800000f */
[----:B------:R3:W-:Y:S02]  /*1690*/  STG.E desc[UR14][R20.64+0x600], R15 ;  /* 0x0006000f14007986 */ /* 0x0007e4000c10190e */
[----:B------:R-:W-:Y:S05]  /*16a0*/  @P0 BRA `(.L_x_13) ;  /* 0xfffffffc002c0947 */ /* 0x000fea000383ffff */
[----:B------:R-:W0:Y:S02]  /*16b0*/  LDC R0, c[0x0][0x388] ;  /* 0x0000e200ff007b82 */ /* 0x000e240000000800 */
[----:B0-----:R-:W-:-:S07]  /*16c0*/  LOP3.LUT R0, R0, 0x7ffffff8, RZ, 0xc0, !PT ;  /* 0x7ffffff800007812 */ /* 0x001fce00078ec0ff */
.L_x_12:
[----:B------:R-:W0:Y:S02]  /*16d0*/  LDC R14, c[0x0][0x388] ;  /* 0x0000e200ff0e7b82 */ /* 0x000e240000000800 */
[----:B0-----:R-:W-:-:S04]  /*16e0*/  LOP3.LUT R10, R14, 0x7, RZ, 0xc0, !PT ;  /* 0x000000070e0a7812 */ /* 0x001fc800078ec0ff */
[----:B------:R-:W-:-:S13]  /*16f0*/  ISETP.NE.AND P0, PT, R10, RZ, PT ;  /* 0x000000ff0a00720c */ /* 0x000fda0003f05270 */
[----:B------:R-:W-:Y:S05]  /*1700*/  @!P0 EXIT ;  /* 0x000000000000894d */ /* 0x000fea0003800000 */
[----:B------:R-:W0:Y:S01]  /*1710*/  LDCU.64 UR4, c[0x0][0x390] ;  /* 0x00007200ff0477ac */ /* 0x000e220008000a00 */
[----:B------:R-:W-:Y:S01]  /*1720*/  SHF.L.U32 R8, R14, 0x7, RZ ;  /* 0x000000070e087819 */ /* 0x000fe200000006ff */
[----:B---3--:R-:W1:Y:S01]  /*1730*/  S2R R15, SR_TID.X ;  /* 0x00000000000f7919 */ /* 0x008e620000002100 */
[----:B------:R-:W-:Y:S02]  /*1740*/  ISETP.GE.U32.AND P0, PT, R10, 0x4, PT ;  /* 0x000000040a00780c */ /* 0x000fe40003f06070 */
[----:B------:R-:W-:Y:S01]  /*1750*/  SHF.R.S32.HI R6, RZ, 0x1f, R8 ;  /* 0x0000001fff067819 */ /* 0x000fe20000011408 */
[----:B------:R-:W-:Y:S01]  /*1760*/  IMAD.WIDE.U32 R8, R8, UR12, RZ ;  /* 0x0000000c08087c25 */ /* 0x000fe2000f8e00ff */
[----:B------:R-:W-:-:S03]  /*1770*/  LOP3.LUT R18, R14, 0x3, RZ, 0xc0, !PT ;  /* 0x000000030e127812 */ /* 0x000fc600078ec0ff */
[----:B------:R-:W-:Y:S01]  /*1780*/  IMAD R7, R6, UR12, RZ ;  /* 0x0000000c06077c24 */ /* 0x000fe2000f8e02ff */
[----:B------:R-:W-:Y:S02]  /*1790*/  SHF.L.U32 R6, R8, 0x2, RZ ;  /* 0x0000000208067819 */ /* 0x000fe400000006ff */
[----:B------:R-:W-:Y:S01]  /*17a0*/  ISETP.NE.AND P1, PT, R18, RZ, PT ;  /* 0x000000ff1200720c */ /* 0x000fe20003f25270 */
[----:B------:R-:W-:Y:S01]  /*17b0*/  IMAD.IADD R7, R9, 0x1, R7 ;  /* 0x0000000109077824 */ /* 0x000fe200078e0207 */
[----:B0-----:R-:W-:-:S04]  /*17c0*/  IADD3 R6, P2, PT, R6, UR4, RZ ;  /* 0x0000000406067c10 */ /* 0x001fc8000ff5e0ff */
[----:B------:R-:W-:-:S04]  /*17d0*/  SHF.L.U64.HI R7, R8, 0x2, R7 ;  /* 0x0000000208077819 */ /* 0x000fc80000010207 */
[----:B------:R-:W-:Y:S01]  /*17e0*/  IADD3.X R7, PT, PT, R7, UR5, RZ, P2, !PT ;  /* 0x0000000507077c10 */ /* 0x000fe200097fe4ff */
[----:B------:R-:W-:Y:S06]  /*17f0*/  @!P0 BRA `(.L_x_14) ;  /* 0x0000000000588947 */ /* 0x000fec0003800000 */
[----:B-1----:R-:W-:Y:S01]  /*1800*/  LEA R13, R0, R15, 0x7 ;  /* 0x0000000f000d7211 */ /* 0x002fe200078e38ff */
[----:B------:R-:W0:Y:S04]  /*1810*/  LDCU UR4, c[0x0][0x38c] ;  /* 0x00007180ff0477ac */ /* 0x000e280008000800 */
[----:B------:R-:W-:-:S04]  /*1820*/  IMAD.WIDE R10, R13, 0x4, R2 ;  /* 0x000000040d0a7825 */ /* 0x000fc800078e0202 */
[C---:B------:R-:W-:Y:S01]  /*1830*/  IMAD.WIDE R8, R13.reuse, 0x4, R4 ;  /* 0x000000040d087825 */ /* 0x040fe200078e0204 */
[----:B------:R-:W0:Y:S04]  /*1840*/  LDG.E R16, desc[UR14][R10.64] ;  /* 0x0000000e0a107981 */ /* 0x000e28000c1e1900 */
[----:B------:R-:W0:Y:S01]  /*1850*/  LDG.E R17, desc[UR14][R8.64] ;  /* 0x0000000e08117981 */ /* 0x000e22000c1e1900 */
[----:B------:R-:W-:-:S04]  /*1860*/  IMAD.WIDE R12, R13, 0x4, R6 ;  /* 0x000000040d0c7825 */ /* 0x000fc800078e0206 */
[----:B0-----:R-:W-:-:S05]  /*1870*/  FFMA R17, R16, UR4, R17 ;  /* 0x0000000410117c23 */ /* 0x001fca0008000011 */
[----:B------:R0:W-:Y:S04]  /*1880*/  STG.E desc[UR14][R12.64], R17 ;  /* 0x000000110c007986 */ /* 0x0001e8000c10190e */
[----:B------:R-:W2:Y:S04]  /*1890*/  LDG.E R16, desc[UR14][R10.64+0x200] ;  /* 0x0002000e0a107981 */ /* 0x000ea8000c1e1900 */
[----:B------:R-:W2:Y:S02]  /*18a0*/  LDG.E R19, desc[UR14][R8.64+0x200] ;  /* 0x0002000e08137981 */ /* 0x000ea4000c1e1900 */
[----:B--2---:R-:W-:-:S05]  /*18b0*/  FFMA R19, R16, UR4, R19 ;  /* 0x0000000410137c23 */ /* 0x004fca0008000013 */
[----:B------:R0:W-:Y:S04]  /*18c0*/  STG.E desc[UR14][R12.64+0x200], R19 ;  /* 0x000200130c007986 */ /* 0x0001e8000c10190e */
[----:B------:R-:W2:Y:S04]  /*18d0*/  LDG.E R16, desc[UR14][R10.64+0x400] ;  /* 0x0004000e0a107981 */ /* 0x000ea8000c1e1900 */
[----:B------:R-:W2:Y:S02]  /*18e0*/  LDG.E R21, desc[UR14][R8.64+0x400] ;  /* 0x0004000e08157981 */ /* 0x000ea4000c1e1900 */
[----:B--2---:R-:W-:-:S05]  /*18f0*/  FFMA R21, R16, UR4, R21 ;  /* 0x0000000410157c23 */ /* 0x004fca0008000015 */
[----:B------:R0:W-:Y:S04]  /*1900*/  STG.E desc[UR14][R12.64+0x400], R21 ;  /* 0x000400150c007986 */ /* 0x0001e8000c10190e */
[----:B------:R-:W2:Y:S04]  /*1910*/  LDG.E R16, desc[UR14][R10.64+0x600] ;  /* 0x0006000e0a107981 */ /* 0x000ea8000c1e1900 */
[----:B------:R-:W2:Y:S01]  /*1920*/  LDG.E R23, desc[UR14][R8.64+0x600] ;  /* 0x0006000e08177981 */ /* 0x000ea2000c1e1900 */
[----:B------:R-:W-:Y:S01]  /*1930*/  IADD3 R0, PT, PT, R0, 0x4, RZ ;  /* 0x0000000400007810 */ /* 0x000fe20007ffe0ff */
[----:B--2---:R-:W-:-:S05]  /*1940*/  FFMA R23, R16, UR4, R23 ;  /* 0x0000000410177c23 */ /* 0x004fca0008000017 */
[----:B------:R0:W-:Y:S02]  /*1950*/  STG.E desc[UR14][R12.64+0x600], R23 ;  /* 0x000600170c007986 */ /* 0x0001e4000c10190e */
.L_x_14:
[----:B------:R-:W-:Y:S05]  /*1960*/  @!P1 EXIT ;  /* 0x000000000000994d */ /* 0x000fea0003800000 */
[----:B------:R-:W-:Y:S02]  /*1970*/  ISETP.NE.AND P0, PT, R18, 0x1, PT ;  /* 0x000000011200780c */ /* 0x000fe40003f05270 */
[----:B------:R-:W-:-:S04]  /*1980*/  LOP3.LUT R14, R14, 0x1, RZ, 0xc0, !PT ;  /* 0x000000010e0e7812 */ /* 0x000fc800078ec0ff */
[----:B------:R-:W-:-:S07]  /*1990*/  ISETP.NE.U32.AND P1, PT, R14, 0x1, PT ;  /* 0x000000010e00780c */ /* 0x000fce0003f25070 */
[----:B------:R-:W-:Y:S06]  /*19a0*/  @!P0 BRA `(.L_x_15) ;  /* 0x0000000000388947 */ /* 0x000fec0003800000 */
[----:B01----:R-:W-:Y:S01]  /*19b0*/  IMAD R13, R0, 0x80, R15 ;  /* 0x00000080000d7824 */ /* 0x003fe200078e020f */
[----:B------:R-:W0:Y:S03]  /*19c0*/  LDCU UR4, c[0x0][0x38c] ;  /* 0x00007180ff0477ac */ /* 0x000e260008000800 */
[----:B------:R-:W-:-:S04]  /*19d0*/  IMAD.WIDE R8, R13, 0x4, R2 ;  /* 0x000000040d087825 */ /* 0x000fc800078e0202 */
[C---:B------:R-:W-:Y:S01]  /*19e0*/  IMAD.WIDE R10, R13.reuse, 0x4, R4 ;  /* 0x000000040d0a7825 */ /* 0x040fe200078e0204 */
[----:B------:R-:W0:Y:S04]  /*19f0*/  LDG.E R14, desc[UR14][R8.64] ;  /* 0x0000000e080e7981 */ /* 0x000e28000c1e1900 */
[----:B------:R-:W0:Y:S01]  /*1a00*/  LDG.E R17, desc[UR14][R10.64] ;  /* 0x0000000e0a117981 */ /* 0x000e22000c1e1900 */
[----:B------:R-:W-:-:S04]  /*1a10*/  IMAD.WIDE R12, R13, 0x4, R6 ;  /* 0x000000040d0c7825 */ /* 0x000fc800078e0206 */
[----:B0-----:R-:W-:-:S05]  /*1a20*/  FFMA R17, R14, UR4, R17 ;  /* 0x000000040e117c23 */ /* 0x001fca0008000011 */
[----:B------:R2:W-:Y:S04]  /*1a30*/  STG.E desc[UR14][R12.64], R17 ;  /* 0x000000110c007986 */ /* 0x0005e8000c10190e */
[----:B------:R-:W3:Y:S04]  /*1a40*/  LDG.E R14, desc[UR14][R8.64+0x200] ;  /* 0x0002000e080e7981 */ /* 0x000ee8000c1e1900 */
[----:B------:R-:W3:Y:S01]  /*1a50*/  LDG.E R19, desc[UR14][R10.64+0x200] ;  /* 0x0002000e0a137981 */ /* 0x000ee2000c1e1900 */
[----:B------:R-:W-:Y:S01]  /*1a60*/  IADD3 R0, PT, PT, R0, 0x2, RZ ;  /* 0x0000000200007810 */ /* 0x000fe20007ffe0ff */
[----:B---3--:R-:W-:-:S05]  /*1a70*/  FFMA R19, R14, UR4, R19 ;  /* 0x000000040e137c23 */ /* 0x008fca0008000013 */
[----:B------:R2:W-:Y:S02]  /*1a80*/  STG.E desc[UR14][R12.64+0x200], R19 ;  /* 0x000200130c007986 */ /* 0x0005e4000c10190e */
.L_x_15:
[----:B------:R-:W-:Y:S05]  /*1a90*/  @P1 EXIT ;  /* 0x000000000000194d */ /* 0x000fea0003800000 */
[----:B-1----:R-:W-:Y:S01]  /*1aa0*/  LEA R15, R0, R15, 0x7 ;  /* 0x0000000f000f7211 */ /* 0x002fe200078e38ff */
[----:B------:R-:W1:Y:S04]  /*1ab0*/  LDCU UR4, c[0x0][0x38c] ;  /* 0x00007180ff0477ac */ /* 0x000e680008000800 */
[----:B------:R-:W-:-:S04]  /*1ac0*/  IMAD.WIDE R2, R15, 0x4, R2 ;  /* 0x000000040f027825 */ /* 0x000fc800078e0202 */
[C---:B------:R-:W-:Y:S02]  /*1ad0*/  IMAD.WIDE R4, R15.reuse, 0x4, R4 ;  /* 0x000000040f047825 */ /* 0x040fe400078e0204 */
[----:B------:R-:W1:Y:S04]  /*1ae0*/  LDG.E R2, desc[UR14][R2.64] ;  /* 0x0000000e02027981 */ /* 0x000e68000c1e1900 */
[----:B------:R-:W1:Y:S01]  /*1af0*/  LDG.E R5, desc[UR14][R4.64] ;  /* 0x0000000e04057981 */ /* 0x000e62000c1e1900 */
[----:B------:R-:W-:-:S04]  /*1b00*/  IMAD.WIDE R6, R15, 0x4, R6 ;  /* 0x000000040f067825 */ /* 0x000fc800078e0206 */
[----:B-1----:R-:W-:-:S05]  /*1b10*/  FFMA R9, R2, UR4, R5 ;  /* 0x0000000402097c23 */ /* 0x002fca0008000005 */
[----:B------:R-:W-:Y:S01]  /*1b20*/  STG.E desc[UR14][R6.64], R9 ;  /* 0x0000000906007986 */ /* 0x000fe2000c10190e */
[----:B------:R-:W-:Y:S05]  /*1b30*/  EXIT ;  /* 0x000000000000794d */ /* 0x000fea0003800000 */
.L_x_16:
[----:B------:R-:W-:-:S00]  /*1b40*/  BRA `(.L_x_16) ;  /* 0xfffffffc00fc7947 */ /* 0x000fc0000383ffff */
[----:B------:R-:W-:-:S00]  /*1b50*/  NOP ;  /* 0x0000000000007918 */ /* 0x000fc00000000000 */
        /* <DEDUP_REMOVED lines=10> */
.L_x_36:


//--------------------- .text._ZN3cub18CUB_300001_SM_10006detail9transform16transform_kernelINS2_10policy_hubILb1EN4cuda3std3__45tupleIJN6thrust24THRUST_300001_SM_1000_NS6detail15normal_iteratorINSA_10device_ptrIfEEEESF_EEEE10policy1000Ei13saxpy_functorSF_JPfSK_EEEvT0_iT1_T2_DpNS2_10kernel_argIT3_EE --------------------------
	.section	.text._ZN3cub18CUB_300001_SM_10006detail9transform16transform_kernelINS2_10policy_hubILb1EN4cuda3std3__45tupleIJN6thrust24THRUST_300001_SM_1000_NS6detail15normal_iteratorINSA_10device_ptrIfEEEESF_EEEE10policy1000Ei13saxpy_functorSF_JPfSK_EEEvT0_iT1_T2_DpNS2_10kernel_argIT3_EE,"ax",@progbits
	.align	128
        .global         _ZN3cub18CUB_300001_SM_10006detail9transform16transform_kernelINS2_10policy_hubILb1EN4cuda3std3__45tupleIJN6thrust24THRUST_300001_SM_1000_NS6detail15normal_iteratorINSA_10device_ptrIfEEEESF_EEEE10policy1000Ei13saxpy_functorSF_JPfSK_EEEvT0_iT1_T2_DpNS2_10kernel_argIT3_EE
        .type           _ZN3cub18CUB_300001_SM_10006detail9transform16transform_kernelINS2_10policy_hubILb1EN4cuda3std3__45tupleIJN6thrust24THRUST_300001_SM_1000_NS6detail15normal_iteratorINSA_10device_ptrIfEEEESF_EEEE10policy1000Ei13saxpy_functorSF_JPfSK_EEEvT0_iT1_T2_DpNS2_10kernel_argIT3_EE,@function
        .size           _ZN3cub18CUB_300001_SM_10006detail9transform16transform_kernelINS2_10policy_hubILb1EN4cuda3std3__45tupleIJN6thrust24THRUST_300001_SM_1000_NS6detail15normal_iteratorINSA_10device_ptrIfEEEESF_EEEE10policy1000Ei13saxpy_functorSF_JPfSK_EEEvT0_iT1_T2_DpNS2_10kernel_argIT3_EE,(.L_x_37 - _ZN3cub18CUB_300001_SM_10006detail9transform16transform_kernelINS2_10policy_hubILb1EN4cuda3std3__45tupleIJN6thrust24THRUST_300001_SM_1000_NS6detail15normal_iteratorINSA_10device_ptrIfEEEESF_EEEE10policy1000Ei13saxpy_functorSF_JPfSK_EEEvT0_iT1_T2_DpNS2_10kernel_argIT3_EE)
        .other          _ZN3cub18CUB_300001_SM_10006detail9transform16transform_kernelINS2_10policy_hubILb1EN4cuda3std3__45tupleIJN6thrust24THRUST_300001_SM_1000_NS6detail15normal_iteratorINSA_10device_ptrIfEEEESF_EEEE10policy1000Ei13saxpy_functorSF_JPfSK_EEEvT0_iT1_T2_DpNS2_10kernel_argIT3_EE,@"STO_CUDA_ENTRY STV_DEFAULT"
_ZN3cub18CUB_300001_SM_10006detail9transform16transform_kernelINS2_10policy_hubILb1EN4cuda3std3__45tupleIJN6thrust24THRUST_300001_SM_1000_NS6detail15normal_iteratorINSA_10device_ptrIfEEEESF_EEEE10policy1000Ei13saxpy_functorSF_JPfSK_EEEvT0_iT1_T2_DpNS2_10kernel_argIT3_EE:
.text._ZN3cub18CUB_300001_SM_10006detail9transform16transform_kernelINS2_10policy_hubILb1EN4cuda3std3__45tupleIJN6thrust24THRUST_300001_SM_1000_NS6detail15normal_iteratorINSA_10device_ptrIfEEEESF_EEEE10policy1000Ei13saxpy_functorSF_JPfSK_EEEvT0_iT1_T2_DpNS2_10kernel_argIT3_EE:
[----:B------:R-:W-:Y:S08]  /*0000*/  LDC R1, c[0x0][0x37c] ;  /* 0x0000df00ff017b82 */ /* 0x000ff00000000800 */
[----:B------:R-:W0:Y:S01]  /*0010*/  S2UR UR18, SR_CTAID.X ;  /* 0x00000000001279c3 */ /* 0x000e220000002500 */
[----:B------:R-:W1:Y:S01]  /*0020*/  LDCU.64 UR12, c[0x0][0x380] ;  /* 0x00007000ff0c77ac */ /* 0x000e620008000a00 */
[----:B------:R-:W2:Y:S01]  /*0030*/  S2R R0, SR_TID.X ;  /* 0x0000000000007919 */ /* 0x000ea20000002100 */
[----:B------:R-:W-:Y:S01]  /*0040*/  BSSY.RECONVERGENT B0, `(.L_x_17) ;  /* 0x0000020000007945 */ /* 0x000fe20003800200 */
[----:B-1----:R-:W-:-:S04]  /*0050*/  USHF.L.U32 UR11, UR13, 0x7, URZ ;  /* 0x000000070d0b7899 */ /* 0x002fc800080006ff */
[----:B0-----:R-:W-:-:S04]  /*0060*/  UIMAD UR8, UR11, UR18, URZ ;  /* 0x000000120b0872a4 */ /* 0x001fc8000f8e02ff */
[----:B------:R-:W-:-:S04]  /*0070*/  UIADD3 UR10, UPT, UPT, -UR8, UR12, URZ ;  /* 0x0000000c080a7290 */ /* 0x000fc8000fffe1ff */
[----:B------:R-:W-:Y:S01]  /*0080*/  UISETP.LT.AND UP0, UPT, UR11, UR10, UPT ;  /* 0x0000000a0b00728c */ /* 0x000fe2000bf01270 */
[----:B--2---:R-:W-:-:S03]  /*0090*/  SHF.L.U32 R4, R0, 0x7, RZ ;  /* 0x0000000700047819 */ /* 0x004fc600000006ff */
[----:B------:R-:W-:-:S04]  /*00a0*/  USEL UR12, UR11, UR10, UP0 ;  /* 0x0000000a0b0c7287 */ /* 0x000fc80008000000 */
[----:B------:R-:W-:-:S06]  /*00b0*/  USHF.L.U32 UR4, UR12, 0x2, URZ ;  /* 0x000000020c047899 */ /* 0x000fcc00080006ff */
[----:B------:R-:W-:-:S13]  /*00c0*/  ISETP.GE.AND P0, PT, R4, UR4, PT ;  /* 0x0000000404007c0c */ /* 0x000fda000bf06270 */
[----:B------:R-:W-:Y:S05]  /*00d0*/  @P0 BRA `(.L_x_18) ;  /* 0x0000000000580947 */ /* 0x000fea0003800000 */
[----:B------:R-:W0:Y:S01]  /*00e0*/  LDC.64 R2, c[0x0][0x398] ;  /* 0x0000e600ff027b82 */ /* 0x000e220000000a00 */
[----:B------:R-:W-:Y:S01]  /*00f0*/  MOV R7, UR8 ;  /* 0x0000000800077c02 */ /* 0x000fe20008000f00 */
[----:B------:R-:W-:Y:S01]  /*0100*/  BSSY.RECONVERGENT B1, `(.L_x_19) ;  /* 0x000000a000017945 */ /* 0x000fe20003800200 */
[----:B------:R-:W-:Y:S02]  /*0110*/  IMAD.MOV.U32 R5, RZ, RZ, R4 ;  /* 0x000000ffff057224 */ /* 0x000fe400078e0004 */
[----:B0-----:R-:W-:-:S04]  /*0120*/  IMAD.WIDE.U32 R2, R0, 0x80, R2 ;  /* 0x0000008000027825 */ /* 0x001fc800078e0002 */
[----:B------:R-:W-:-:S07]  /*0130*/  IMAD.WIDE R2, R7, 0x4, R2 ;  /* 0x0000000407027825 */ /* 0x000fce00078e0202 */
.L_x_20:
[----:B------:R-:W-:Y:S01]  /*0140*/  IADD3 R5, PT, PT, R5, 0x4000, RZ ;  /* 0x0000400005057810 */ /* 0x000fe20007ffe0ff */
[----:B------:R0:W-:Y:S03]  /*0150*/  CCTL.E.PF2 [R2] ;  /* 0x000000000200798f */ /* 0x0001e60000800100 */
[----:B------:R-:W-:Y:S02]  /*0160*/  ISETP.GE.AND P0, PT, R5, UR4, PT ;  /* 0x0000000405007c0c */ /* 0x000fe4000bf06270 */
[----:B0-----:R-:W-:-:S04]  /*0170*/  IADD3 R2, P1, PT, R2, 0x4000, RZ ;  /* 0x0000400002027810 */ /* 0x001fc80007f3e0ff */
[----:B------:R-:W-:-:S07]  /*0180*/  IADD3.X R3, PT, PT, RZ, R3, RZ, P1, !PT ;  /* 0x00000003ff037210 */ /* 0x000fce0000ffe4ff */
[----:B------:R-:W-:Y:S05]  /*0190*/  @!P0 BRA `(.L_x_20) ;  /* 0xfffffffc00e88947 */ /* 0x000fea000383ffff */
[----:B------:R-:W-:Y:S05]  /*01a0*/  BSYNC.RECONVERGENT B1 ;  /* 0x0000000000017941 */ /* 0x000fea0003800200 */
.L_x_19:
[----:B------:R-:W0:Y:S02]  /*01b0*/  LDC.64 R2, c[0x0][0x3a8] ;  /* 0x0000ea00ff027b82 */ /* 0x000e240000000a00 */
[----:B0-----:R-:W-:-:S04]  /*01c0*/  IMAD.WIDE.U32 R2, R0, 0x80, R2 ;  /* 0x0000008000027825 */ /* 0x001fc800078e0002 */
[----:B------:R-:W-:-:S07]  /*01d0*/  IMAD.WIDE R2, R7, 0x4, R2 ;  /* 0x0000000407027825 */ /* 0x000fce00078e0202 */
.L_x_21:
[----:B------:R-:W-:Y:S01]  /*01e0*/  VIADD R4, R4, 0x4000 ;  /* 0x0000400004047836 */ /* 0x000fe20000000000 */
[----:B------:R0:W-:Y:S04]  /*01f0*/  CCTL.E.PF2 [R2] ;  /* 0x000000000200798f */ /* 0x0001e80000800100 */
[----:B------:R-:W-:Y:S02]  /*0200*/  ISETP.GE.AND P0, PT, R4, UR4, PT ;  /* 0x0000000404007c0c */ /* 0x000fe4000bf06270 */
[----:B0-----:R-:W-:-:S04]  /*0210*/  IADD3 R2, P1, PT, R2, 0x4000, RZ ;  /* 0x0000400002027810 */ /* 0x001fc80007f3e0ff */
[----:B------:R-:W-:-:S07]  /*0220*/  IADD3.X R3, PT, PT, RZ, R3, RZ, P1, !PT ;  /* 0x00000003ff037210 */ /* 0x000fce0000ffe4ff */
[----:B------:R-:W-:Y:S05]  /*0230*/  @!P0 BRA `(.L_x_21) ;  /* 0xfffffffc00e88947 */ /* 0x000fea000383ffff */
.L_x_18:
[----:B------:R-:W-:Y:S05]  /*0240*/  BSYNC.RECONVERGENT B0 ;  /* 0x0000000000007941 */ /* 0x000fea0003800200 */
.L_x_17:
[----:B------:R-:W0:Y:S01]  /*0250*/  LDCU.128 UR4, c[0x0][0x390] ;  /* 0x00007200ff0477ac */ /* 0x000e220008000c00 */
[----:B------:R-:W-:Y:S01]  /*0260*/  UIMAD.WIDE UR8, UR8, 0x4, URZ ;  /* 0x00000004080878a5 */ /* 0x000fe2000f8e02ff */
[----:B------:R-:W1:Y:S01]  /*0270*/  LDCU.64 UR20, c[0x0][0x358] ;  /* 0x00006b00ff1477ac */ /* 0x000e620008000a00 */
[----:B------:R-:W2:Y:S02]  /*0280*/  LDCU.64 UR14, c[0x0][0x3a8] ;  /* 0x00007500ff0e77ac */ /* 0x000ea40008000a00 */
[----:B0-----:R-:W-:-:S04]  /*0290*/  UIADD3 UR16, UP0, UPT, UR8, UR4, URZ ;  /* 0x0000000408107290 */ /* 0x001fc8000ff1e0ff */
[----:B------:R-:W-:Y:S02]  /*02a0*/  UIADD3.X UR17, UPT, UPT, UR9, UR5, URZ, UP0, !UPT ;  /* 0x0000000509117290 */ /* 0x000fe400087fe4ff */
[----:B------:R-:W-:-:S09]  /*02b0*/  UISETP.GT.AND UP0, UPT, UR11, UR10, UPT ;  /* 0x0000000a0b00728c */ /* 0x000fd2000bf04270 */
[----:B-12---:R-:W-:Y:S05]  /*02c0*/  BRA.U UP0, `(.L_x_22) ;  /* 0x0000000900687547 */ /* 0x006fea000b800000 */
[----:B------:R-:W-:-:S06]  /*02d0*/  UISETP.GE.AND UP0, UPT, UR13, 0x1, UPT ;  /* 0x000000010d00788c */ /* 0x000fcc000bf06270 */
[----:B------:R-:W-:-:S13]  /*02e0*/  PLOP3.LUT P0, PT, PT, PT, UP0, 0x80, 0x8 ;  /* 0x000000000008781c */ /* 0x000fda0003f0f008 */
[----:B------:R-:W-:Y:S05]  /*02f0*/  @!P0 EXIT ;  /* 0x000000000000894d */ /* 0x000fea0003800000 */
[----:B------:R-:W-:Y:S01]  /*0300*/  UISETP.GE.U32.AND UP0, UPT, UR13, 0x8, UPT ;  /* 0x000000080d00788c */ /* 0x000fe2000bf06070 */
[----:B------:R-:W-:-:S08]  /*0310*/  HFMA2 R10, -RZ, RZ, 0, 0 ;  /* 0x00000000ff0a7431 */ /* 0x000fd000000001ff */
[----:B------:R-:W-:Y:S05]  /*0320*/  BRA.U !UP0, `(.L_x_23) ;  /* 0x00000005082c7547 */ /* 0x000fea000b800000 */
[----:B------:R-:W0:Y:S01]  /*0330*/  LDC.64 R2, c[0x0][0x390] ;  /* 0x0000e400ff027b82 */ /* 0x000e220000000a00 */
[----:B------:R-:W-:Y:S01]  /*0340*/  UMOV UR10, UR8 ;  /* 0x00000008000a7c82 */ /* 0x000fe20008000000 */
[----:B------:R-:W-:Y:S01]  /*0350*/  UMOV UR11, UR9 ;  /* 0x00000009000b7c82 */ /* 0x000fe20008000000 */
[----:B------:R-:W-:Y:S02]  /*0360*/  UIADD3 UR9, UP2, UPT, UR10, 0x600, URZ ;  /* 0x000006000a097890 */ /* 0x000fe4000ff5e0ff */
[----:B------:R-:W-:Y:S02]  /*0370*/  ULOP3.LUT UR8, UR13, 0x7ffffff8, URZ, 0xc0, !UPT ;  /* 0x7ffffff80d087892 */ /* 0x000fe4000f8ec0ff */
[----:B------:R-:W-:Y:S01]  /*0380*/  UIADD3 UR12, UP0, UPT, UR9, UR4, URZ ;  /* 0x00000004090c7290 */ /* 0x000fe2000ff1e0ff */
[----:B------:R-:W1:Y:S01]  /*0390*/  LDC.64 R4, c[0x0][0x398] ;  /* 0x0000e600ff047b82 */ /* 0x000e620000000a00 */
[----:B------:R-:W-:Y:S02]  /*03a0*/  UIADD3.X UR4, UPT, UPT, URZ, UR11, URZ, UP2, !UPT ;  /* 0x0000000bff047290 */ /* 0x000fe400097fe4ff */
[----:B------:R-:W-:-:S02]  /*03b0*/  UIADD3 UR6, UP1, UPT, UR9, UR6, URZ ;  /* 0x0000000609067290 */ /* 0x000fc4000ff3e0ff */
[----:B------:R-:W-:Y:S01]  /*03c0*/  UIADD3 UR14, UP2, UPT, UR9, UR14, URZ ;  /* 0x0000000e090e7290 */ /* 0x000fe2000ff5e0ff */
[----:B------:R-:W2:Y:S02]  /*03d0*/  LDCU UR19, c[0x0][0x388] ;  /* 0x00007100ff1377ac */ /* 0x000ea40008000800 */
[----:B------:R-:W3:Y:S01]  /*03e0*/  LDC.64 R6, c[0x0][0x3a8] ;  /* 0x0000ea00ff067b82 */ /* 0x000ee20000000a00 */
[----:B------:R-:W-:Y:S02]  /*03f0*/  UIADD3.X UR7, UPT, UPT, UR4, UR7, URZ, UP1, !UPT ;  /* 0x0000000704077290 */ /* 0x000fe40008ffe4ff */
[----:B------:R-:W-:Y:S02]  /*0400*/  UIADD3.X UR5, UPT, UPT, UR4, UR5, URZ, UP0, !UPT ;  /* 0x0000000504057290 */ /* 0x000fe400087fe4ff */
[----:B------:R-:W-:Y:S01]  /*0410*/  UIADD3.X UR15, UPT, UPT, UR4, UR15, URZ, UP2, !UPT ;  /* 0x0000000f040f7290 */ /* 0x000fe200097fe4ff */
[----:B0-----:R-:W-:Y:S01]  /*0420*/  IMAD.WIDE.U32 R2, R0, 0x4, R2 ;  /* 0x0000000400027825 */ /* 0x001fe200078e0002 */
[----:B------:R-:W-:-:S03]  /*0430*/  UIADD3 UR8, UPT, UPT, -UR8, URZ, URZ ;  /* 0x000000ff08087290 */ /* 0x000fc6000fffe1ff */
[----:B-1----:R-:W-:-:S04]  /*0440*/  IMAD.WIDE.U32 R4, R0, 0x4, R4 ;  /* 0x0000000400047825 */ /* 0x002fc800078e0004 */
[----:B---3--:R-:W-:-:S04]  /*0450*/  IMAD.WIDE.U32 R6, R0, 0x4, R6 ;  /* 0x0000000400067825 */ /* 0x008fc800078e0006 */
[----:B--2---:R-:W-:-:S07]  /*0460*/  VIADD R0, R0, 0x80 ;  /* 0x0000008000007836 */ /* 0x004fce0000000000 */
.L_x_24:
        /* <DEDUP_REMOVED lines=10> */
[----:B------:R-:W-:-:S02]  /*0510*/  MOV R11, UR15 ;  /* 0x0000000f000b7c02 */ /* 0x000fc40008000f00 */
[----:B------:R-:W-:Y:S01]  /*0520*/  IADD3.X R17, PT, PT, R3, UR11, RZ, P0, !PT ;  /* 0x0000000b03117c10 */ /* 0x000fe200087fe4ff */
[----:B------:R-:W-:-:S04]  /*0530*/  IMAD.WIDE R8, R0, 0x4, R8 ;  /* 0x0000000400087825 */ /* 0x000fc800078e0208 */
        /* <DEDUP_REMOVED lines=32> */
[----:B------:R-:W-:Y:S02]  /*0740*/  UIADD3 UR10, UP0, UPT, UR10, 0x1000, URZ ;  /* 0x000010000a0a7890 */ /* 0x000fe4000ff1e0ff */
[----:B------:R-:W-:-:S02]  /*0750*/  UIADD3 UR8, UPT, UPT, UR8, 0x8, URZ ;  /* 0x0000000808087890 */ /* 0x000fc4000fffe0ff */
[----:B------:R-:W-:Y:S02]  /*0760*/  UIADD3.X UR11, UPT, UPT, URZ, UR11, URZ, UP0, !UPT ;  /* 0x0000000bff0b7290 */ /* 0x000fe400087fe4ff */
[----:B------:R-:W-:Y:S01]  /*0770*/  UISETP.NE.AND UP0, UPT, UR8, URZ, UPT ;  /* 0x000000ff0800728c */ /* 0x000fe2000bf05270 */
[----:B------:R-:W-:Y:S01]  /*0780*/  IADD3 R0, PT, PT, R0, 0x400, RZ ;  /* 0x0000040000007810 */ /* 0x000fe20007ffe0ff */
[----:B--2---:R-:W-:-:S05]  /*0790*/  FFMA R17, R14, UR19, R17 ;  /* 0x000000130e117c23 */ /* 0x004fca0008000011 */
[----:B------:R3:W-:Y:S02]  /*07a0*/  STG.E desc[UR20][R12.64+0x600], R17 ;  /* 0x000600110c007986 */ /* 0x0007e4000c101914 */
[----:B------:R-:W-:Y:S05]  /*07b0*/  BRA.U UP0, `(.L_x_24) ;  /* 0xfffffffd002c7547 */ /* 0x000fea000b83ffff */
[----:B------:R-:W0:Y:S02]  /*07c0*/  LDC R10, c[0x0][0x384] ;  /* 0x0000e100ff0a7b82 */ /* 0x000e240000000800 */
[----:B0-----:R-:W-:-:S07]  /*07d0*/  LOP3.LUT R10, R10, 0x7ffffff8, RZ, 0xc0, !PT ;  /* 0x7ffffff80a0a7812 */ /* 0x001fce00078ec0ff */
.L_x_23:
[----:B------:R-:W0:Y:S02]  /*07e0*/  LDC R0, c[0x0][0x384] ;  /* 0x0000e100ff007b82 */ /* 0x000e240000000800 */
[----:B0-----:R-:W-:-:S04]  /*07f0*/  LOP3.LUT R3, R0, 0x7, RZ, 0xc0, !PT ;  /* 0x0000000700037812 */ /* 0x001fc800078ec0ff */
[----:B------:R-:W-:-:S13]  /*0800*/  ISETP.NE.AND P0, PT, R3, RZ, PT ;  /* 0x000000ff0300720c */ /* 0x000fda0003f05270 */
[----:B------:R-:W-:Y:S05]  /*0810*/  @!P0 EXIT ;  /* 0x000000000000894d */ /* 0x000fea0003800000 */
[----:B------:R-:W0:Y:S01]  /*0820*/  LDCU.64 UR4, c[0x0][0x398] ;  /* 0x00007300ff0477ac */ /* 0x000e220008000a00 */
[C---:B------:R-:W-:Y:S01]  /*0830*/  SHF.L.U32 R2, R0.reuse, 0x7, RZ ;  /* 0x0000000700027819 */ /* 0x040fe200000006ff */
[----:B------:R-:W1:Y:S01]  /*0840*/  S2R R11, SR_TID.X ;  /* 0x00000000000b7919 */ /* 0x000e620000002100 */
[----:B------:R-:W-:Y:S01]  /*0850*/  ISETP.GE.U32.AND P0, PT, R3, 0x4, PT ;  /* 0x000000040300780c */ /* 0x000fe20003f06070 */
[----:B------:R-:W2:Y:S01]  /*0860*/  LDCU.64 UR6, c[0x0][0x3a8] ;  /* 0x00007500ff0677ac */ /* 0x000ea20008000a00 */
[----:B------:R-:W-:Y:S01]  /*0870*/  LOP3.LUT R16, R0, 0x3, RZ, 0xc0, !PT ;  /* 0x0000000300107812 */ /* 0x000fe200078ec0ff */
[----:B------:R-:W-:-:S03]  /*0880*/  IMAD R2, R2, UR18, RZ ;  /* 0x0000001202027c24 */ /* 0x000fc6000f8e02ff */
[----:B------:R-:W-:Y:S01]  /*0890*/  ISETP.NE.AND P1, PT, R16, RZ, PT ;  /* 0x000000ff1000720c */ /* 0x000fe20003f25270 */
[----:B------:R-:W-:-:S03]  /*08a0*/  IMAD.WIDE R4, R2, 0x4, RZ ;  /* 0x0000000402047825 */ /* 0x000fc600078e02ff */
[C---:B0-----:R-:W-:Y:S02]  /*08b0*/  IADD3 R2, P2, PT, R4.reuse, UR4, RZ ;  /* 0x0000000404027c10 */ /* 0x041fe4000ff5e0ff */
[----:B--2---:R-:W-:Y:S02]  /*08c0*/  IADD3 R4, P3, PT, R4, UR6, RZ ;  /* 0x0000000604047c10 */ /* 0x004fe4000ff7e0ff */
[C---:B------:R-:W-:Y:S02]  /*08d0*/  IADD3.X R3, PT, PT, R5.reuse, UR5, RZ, P2, !PT ;  /* 0x0000000505037c10 */ /* 0x040fe400097fe4ff */
[----:B------:R-:W-:Y:S01]  /*08e0*/  IADD3.X R5, PT, PT, R5, UR7, RZ, P3, !PT ;  /* 0x0000000705057c10 */ /* 0x000fe20009ffe4ff */
[----:B------:R-:W-:Y:S08]  /*08f0*/  @!P0 BRA `(.L_x_25) ;  /* 0x00000000005c8947 */ /* 0x000ff00003800000 */
[----:B-1-3--:R-:W-:Y:S01]  /*0900*/  IMAD R13, R10, 0x80, R11 ;  /* 0x000000800a0d7824 */ /* 0x00afe200078e020b */
[----:B------:R-:W0:Y:S03]  /*0910*/  LDCU UR4, c[0x0][0x388] ;  /* 0x00007100ff0477ac */ /* 0x000e260008000800 */
[----:B------:R-:W-:-:S04]  /*0920*/  IMAD.WIDE R8, R13, 0x4, R2 ;  /* 0x000000040d087825 */ /* 0x000fc800078e0202 */
[----:B------:R-:W-:Y:S01]  /*0930*/  IMAD.WIDE R6, R13, 0x4, R4 ;  /* 0x000000040d067825 */ /* 0x000fe200078e0204 */
[----:B------:R-:W0:Y:S04]  /*0940*/  LDG.E R14, desc[UR20][R8.64] ;  /* 0x00000014080e7981 */ /* 0x000e28000c1e1900 */
[----:B------:R-:W0:Y:S01]  /*0950*/  LDG.E R15, desc[UR20][R6.64] ;  /* 0x00000014060f7981 */ /* 0x000e22000c1e1900 */
[----:B------:R-:W-:-:S05]  /*0960*/  MOV R12, 0x4 ;  /* 0x00000004000c7802 */ /* 0x000fca0000000f00 */
[----:B------:R-:W-:-:S04]  /*0970*/  IMAD.WIDE R12, R13, R12, UR16 ;  /* 0x000000100d0c7e25 */ /* 0x000fc8000f8e020c */
        /* <DEDUP_REMOVED lines=15> */
.L_x_25:
[----:B------:R-:W-:Y:S05]  /*0a70*/  @!P1 EXIT ;  /* 0x000000000000994d */ /* 0x000fea0003800000 */
[----:B------:R-:W-:Y:S02]  /*0a80*/  ISETP.NE.AND P0, PT, R16, 0x1, PT ;  /* 0x000000011000780c */ /* 0x000fe40003f05270 */
[----:B------:R-:W-:-:S04]  /*0a90*/  LOP3.LUT R0, R0, 0x1, RZ, 0xc0, !PT ;  /* 0x0000000100007812 */ /* 0x000fc800078ec0ff */
[----:B------:R-:W-:-:S07]  /*0aa0*/  ISETP.NE.U32.AND P1, PT, R0, 0x1, PT ;  /* 0x000000010000780c */ /* 0x000fce0003f25070 */
[----:B------:R-:W-:Y:S06]  /*0ab0*/  @!P0 BRA `(.L_x_26) ;  /* 0x00000000003c8947 */ /* 0x000fec0003800000 */
[----:B01-3--:R-:W-:Y:S01]  /*0ac0*/  IMAD R13, R10, 0x80, R11 ;  /* 0x000000800a0d7824 */ /* 0x00bfe200078e020b */
[----:B------:R-:W0:Y:S03]  /*0ad0*/  LDCU UR4, c[0x0][0x388] ;  /* 0x00007100ff0477ac */ /* 0x000e260008000800 */
[----:B------:R-:W-:-:S04]  /*0ae0*/  IMAD.WIDE R6, R13, 0x4, R2 ;  /* 0x000000040d067825 */ /* 0x000fc800078e0202 */
[----:B------:R-:W-:Y:S01]  /*0af0*/  IMAD.WIDE R8, R13, 0x4, R4 ;  /* 0x000000040d087825 */ /* 0x000fe200078e0204 */
[----:B------:R-:W0:Y:S04]  /*0b00*/  LDG.E R0, desc[UR20][R6.64] ;  /* 0x0000001406007981 */ /* 0x000e28000c1e1900 */
[----:B------:R-:W0:Y:S01]  /*0b10*/  LDG.E R15, desc[UR20][R8.64] ;  /* 0x00000014080f7981 */ /* 0x000e22000c1e1900 */
[----:B------:R-:W-:-:S05]  /*0b20*/  HFMA2 R12, -RZ, RZ, 0, 2.384185791015625e-07 ;  /* 0x00000004ff0c7431 */ /* 0x000fca00000001ff */
[----:B------:R-:W-:-:S04]  /*0b30*/  IMAD.WIDE R12, R13, R12, UR16 ;  /* 0x000000100d0c7e25 */ /* 0x000fc8000f8e020c */
[----:B0-----:R-:W-:-:S05]  /*0b40*/  FFMA R15, R0, UR4, R15 ;  /* 0x00000004000f7c23 */ /* 0x001fca000800000f */
[----:B------:R2:W-:Y:S04]  /*0b50*/  STG.E desc[UR20][R12.64], R15 ;  /* 0x0000000f0c007986 */ /* 0x0005e8000c101914 */
[----:B------:R-:W3:Y:S04]  /*0b60*/  LDG.E R0, desc[UR20][R6.64+0x200] ;  /* 0x0002001406007981 */ /* 0x000ee8000c1e1900 */
[----:B------:R-:W3:Y:S01]  /*0b70*/  LDG.E R17, desc[UR20][R8.64+0x200] ;  /* 0x0002001408117981 */ /* 0x000ee2000c1e1900 */
[----:B------:R-:W-:Y:S01]  /*0b80*/  IADD3 R10, PT, PT, R10, 0x2, RZ ;  /* 0x000000020a0a7810 */ /* 0x000fe20007ffe0ff */
[----:B---3--:R-:W-:-:S05]  /*0b90*/  FFMA R17, R0, UR4, R17 ;  /* 0x0000000400117c23 */ /* 0x008fca0008000011 */
[----:B------:R2:W-:Y:S02]  /*0ba0*/  STG.E desc[UR20][R12.64+0x200], R17 ;  /* 0x000200110c007986 */ /* 0x0005e4000c101914 */
.L_x_26:
[----:B------:R-:W-:Y:S05]  /*0bb0*/  @P1 EXIT ;  /* 0x000000000000194d */ /* 0x000fea0003800000 */
[----:B-1----:R-:W-:Y:S01]  /*0bc0*/  IMAD R7, R10, 0x80, R11 ;  /* 0x000000800a077824 */ /* 0x002fe200078e020b */
[----:B------:R-:W1:Y:S03]  /*0bd0*/  LDCU UR4, c[0x0][0x388] ;  /* 0x00007100ff0477ac */ /* 0x000e660008000800 */
[----:B------:R-:W-:-:S04]  /*0be0*/  IMAD.WIDE R2, R7, 0x4, R2 ;  /* 0x0000000407027825 */ /* 0x000fc800078e0202 */
[----:B------:R-:W-:Y:S02]  /*0bf0*/  IMAD.WIDE R4, R7, 0x4, R4 ;  /* 0x0000000407047825 */ /* 0x000fe400078e0204 */
[----:B------:R-:W1:Y:S04]  /*0c00*/  LDG.E R2, desc[UR20][R2.64] ;  /* 0x0000001402027981 */ /* 0x000e68000c1e1900 */
[----:B------:R-:W1:Y:S01]  /*0c10*/  LDG.E R5, desc[UR20][R4.64] ;  /* 0x0000001404057981 */ /* 0x000e62000c1e1900 */
[----:B------:R-:W-:-:S05]  /*0c20*/  MOV R6, 0x4 ;  /* 0x0000000400067802 */ /* 0x000fca0000000f00 */
[----:B------:R-:W-:-:S04]  /*0c30*/  IMAD.WIDE R6, R7, R6, UR16 ;  /* 0x0000001007067e25 */ /* 0x000fc8000f8e0206 */
[----:B-1----:R-:W-:-:S05]  /*0c40*/  FFMA R9, R2, UR4, R5 ;  /* 0x0000000402097c23 */ /* 0x002fca0008000005 */
[----:B------:R-:W-:Y:S01]  /*0c50*/  STG.E desc[UR20][R6.64], R9 ;  /* 0x0000000906007986 */ /* 0x000fe2000c101914 */
[----:B------:R-:W-:Y:S05]  /*0c60*/  EXIT ;  /* 0x000000000000794d */ /* 0x000fea0003800000 */
.L_x_22:
[----:B------:R-:W0:Y:S02]  /*0c70*/  LDC R6, c[0x0][0x384] ;  /* 0x0000e100ff067b82 */ /* 0x000e240000000800 */
[----:B0-----:R-:W-:-:S13]  /*0c80*/  ISETP.GE.AND P0, PT, R6, 0x1, PT ;  /* 0x000000010600780c */ /* 0x001fda0003f06270 */
[----:B------:R-:W-:Y:S05]  /*0c90*/  @!P0 EXIT ;  /* 0x000000000000894d */ /* 0x000fea0003800000 */
[----:B------:R-:W0:Y:S01]  /*0ca0*/  LDCU.64 UR4, c[0x0][0x398] ;  /* 0x00007300ff0477ac */ /* 0x000e220008000a00 */
[C---:B------:R-:W-:Y:S01]  /*0cb0*/  SHF.L.U32 R2, R6.reuse, 0x7, RZ ;  /* 0x0000000706027819 */ /* 0x040fe200000006ff */
[----:B------:R-:W1:Y:S01]  /*0cc0*/  S2R R0, SR_TID.X ;  /* 0x0000000000007919 */ /* 0x000e620000002100 */
[----:B------:R-:W-:Y:S01]  /*0cd0*/  HFMA2 R7, -RZ, RZ, 0, 0 ;  /* 0x00000000ff077431 */ /* 0x000fe200000001ff */
[----:B------:R-:W2:Y:S01]  /*0ce0*/  LDCU.64 UR6, c[0x0][0x3a8] ;  /* 0x00007500ff0677ac */ /* 0x000ea20008000a00 */
[----:B------:R-:W-:Y:S01]  /*0cf0*/  LOP3.LUT R20, R6, 0x7, RZ, 0xc0, !PT ;  /* 0x0000000706147812 */ /* 0x000fe200078ec0ff */
[----:B------:R-:W-:-:S04]  /*0d00*/  IMAD R2, R2, UR18, RZ ;  /* 0x0000001202027c24 */ /* 0x000fc8000f8e02ff */
[----:B------:R-:W-:-:S03]  /*0d10*/  IMAD.WIDE R4, R2, 0x4, RZ ;  /* 0x0000000402047825 */ /* 0x000fc600078e02ff */
[----:B0-----:R-:W-:-:S04]  /*0d20*/  IADD3 R2, P0, PT, R4, UR4, RZ ;  /* 0x0000000404027c10 */ /* 0x001fc8000ff1e0ff */
[----:B------:R-:W-:Y:S02]  /*0d30*/  IADD3.X R3, PT, PT, R5, UR5, RZ, P0, !PT ;  /* 0x0000000505037c10 */ /* 0x000fe400087fe4ff */
[----:B------:R-:W-:Y:S02]  /*0d40*/  ISETP.GE.U32.AND P0, PT, R6, 0x8, PT ;  /* 0x000000080600780c */ /* 0x000fe40003f06070 */
[----:B--2---:R-:W-:-:S04]  /*0d50*/  IADD3 R4, P1, PT, R4, UR6, RZ ;  /* 0x0000000604047c10 */ /* 0x004fc8000ff3e0ff */
[----:B------:R-:W-:-:S07]  /*0d60*/  IADD3.X R5, PT, PT, R5, UR7, RZ, P1, !PT ;  /* 0x0000000705057c10 */ /* 0x000fce0008ffe4ff */
[----:B-1----:R-:W-:Y:S05]  /*0d70*/  @!P0 BRA `(.L_x_27) ;  /* 0x0000000400208947 */ /* 0x002fea0003800000 */
[----:B------:R-:W-:Y:S01]  /*0d80*/  LOP3.LUT R7, R6, 0x7ffffff8, RZ, 0xc0, !PT ;  /* 0x7ffffff806077812 */ /* 0x000fe200078ec0ff */
[----:B------:R-:W-:Y:S01]  /*0d90*/  IMAD.MOV.U32 R6, RZ, RZ, RZ ;  /* 0x000000ffff067224 */ /* 0x000fe200078e00ff */
[----:B------:R-:W0:Y:S06]  /*0da0*/  LDCU UR4, c[0x0][0x388] ;  /* 0x00007100ff0477ac */ /* 0x000e2c0008000800 */
.L_x_30:
[----:B-1----:R-:W-:-:S04]  /*0db0*/  LEA R13, R6, R0, 0x7 ;  /* 0x00000000060d7211 */ /* 0x002fc800078e38ff */
[----:B------:R-:W-:-:S13]  /*0dc0*/  ISETP.GE.AND P0, PT, R13, UR12, PT ;  /* 0x0000000c0d007c0c */ /* 0x000fda000bf06270 */
[C---:B------:R-:W-:Y:S01]  /*0dd0*/  @!P0 IMAD.WIDE.U32 R14, R13.reuse, 0x4, R2 ;  /* 0x000000040d0e8825 */ /* 0x040fe200078e0002 */
[----:B------:R-:W1:Y:S03]  /*0de0*/  @!P0 LDC R21, c[0x0][0x388] ;  /* 0x0000e200ff158b82 */ /* 0x000e660000000800 */
[C---:B------:R-:W-:Y:S02]  /*0df0*/  @!P0 IMAD.WIDE.U32 R18, R13.reuse, 0x4, R4 ;  /* 0x000000040d128825 */ /* 0x040fe400078e0004 */
[----:B------:R-:W1:Y:S04]  /*0e00*/  @!P0 LDG.E R14, desc[UR20][R14.64] ;  /* 0x000000140e0e8981 */ /* 0x000e68000c1e1900 */
[----:B------:R2:W1:Y:S01]  /*0e10*/  @!P0 LDG.E R19, desc[UR20][R18.64] ;  /* 0x0000001412138981 */ /* 0x000462000c1e1900 */
[----:B------:R-:W-:-:S02]  /*0e20*/  IADD3 R23, PT, PT, R13, 0x80, RZ ;  /* 0x000000800d177810 */ /* 0x000fc40007ffe0ff */
[----:B------:R-:W-:Y:S02]  /*0e30*/  MOV R16, 0x4 ;  /* 0x0000000400107802 */ /* 0x000fe40000000f00 */
[C---:B------:R-:W-:Y:S01]  /*0e40*/  ISETP.GE.AND P1, PT, R23.reuse, UR12, PT ;  /* 0x0000000c17007c0c */ /* 0x040fe2000bf26270 */
[----:B------:R-:W-:-:S04]  /*0e50*/  IMAD.WIDE R8, R23, 0x4, R2 ;  /* 0x0000000417087825 */ /* 0x000fc800078e0202 */
[----:B------:R-:W-:-:S04]  /*0e60*/  @!P0 IMAD.WIDE.U32 R16, R13, R16, UR16 ;  /* 0x000000100d108e25 */ /* 0x000fc8000f8e0010 */
[----:B------:R-:W-:-:S04]  /*0e70*/  IMAD.WIDE R10, R23, 0x4, R4 ;  /* 0x00000004170a7825 */ /* 0x000fc800078e0204 */
[----:B--2---:R-:W2:Y:S01]  /*0e80*/  @!P1 LDC R18, c[0x0][0x388] ;  /* 0x0000e200ff129b82 */ /* 0x004ea20000000800 */
[----:B-1----:R-:W-:-:S05]  /*0e90*/  @!P0 FFMA R21, R14, R21, R19 ;  /* 0x000000150e158223 */ /* 0x002fca0000000013 */
[----:B------:R1:W-:Y:S04]  /*0ea0*/  @!P0 STG.E desc[UR20][R16.64], R21 ;  /* 0x0000001510008986 */ /* 0x0003e8000c101914 */
[----:B------:R-:W2:Y:S04]  /*0eb0*/  @!P1 LDG.E R12, desc[UR20][R8.64] ;  /* 0x00000014080c9981 */ /* 0x000ea8000c1e1900 */
[----:B------:R-:W2:Y:S01]  /*0ec0*/  @!P1 LDG.E R19, desc[UR20][R10.64] ;  /* 0x000000140a139981 */ /* 0x000ea2000c1e1900 */
[----:B------:R-:W-:-:S05]  /*0ed0*/  VIADD R14, R13, 0x100 ;  /* 0x000001000d0e7836 */ /* 0x000fca0000000000 */
[----:B------:R-:W-:Y:S01]  /*0ee0*/  ISETP.GE.AND P0, PT, R14, UR12, PT ;  /* 0x0000000c0e007c0c */ /* 0x000fe2000bf06270 */
[----:B------:R-:W-:-:S05]  /*0ef0*/  HFMA2 R14, -RZ, RZ, 0, 2.384185791015625e-07 ;  /* 0x00000004ff0e7431 */ /* 0x000fca00000001ff */
[----:B------:R-:W-:-:S04]  /*0f00*/  IMAD.WIDE R14, R23, R14, UR16 ;  /* 0x00000010170e7e25 */ /* 0x000fc8000f8e020e */
[----:B--2---:R-:W-:-:S03]  /*0f10*/  @!P1 FFMA R19, R12, R18, R19 ;  /* 0x000000120c139223 */ /* 0x004fc60000000013 */
[----:B------:R-:W2:Y:S02]  /*0f20*/  @!P0 LDC R18, c[0x0][0x388] ;  /* 0x0000e200ff128b82 */ /* 0x000ea40000000800 */
[----:B------:R3:W-:Y:S04]  /*0f30*/  @!P1 STG.E desc[UR20][R14.64], R19 ;  /* 0x000000130e009986 */ /* 0x0007e8000c101914 */
[----:B------:R-:W2:Y:S04]  /*0f40*/  @!P0 LDG.E R12, desc[UR20][R8.64+0x200] ;  /* 0x00020014080c8981 */ /* 0x000ea8000c1e1900 */
[----:B-1----:R-:W2:Y:S01]  /*0f50*/  @!P0 LDG.E R17, desc[UR20][R10.64+0x200] ;  /* 0x000200140a118981 */ /* 0x002ea2000c1e1900 */
[----:B------:R-:W-:-:S04]  /*0f60*/  IADD3 R16, PT, PT, R13, 0x180, RZ ;  /* 0x000001800d107810 */ /* 0x000fc80007ffe0ff */
[----:B------:R-:W-:Y:S01]  /*0f70*/  ISETP.GE.AND P1, PT, R16, UR12, PT ;  /* 0x0000000c10007c0c */ /* 0x000fe2000bf26270 */
[----:B--2---:R-:W-:-:S12]  /*0f80*/  @!P0 FFMA R17, R12, R18, R17 ;  /* 0x000000120c118223 */ /* 0x004fd80000000011 */
[----:B------:R-:W1:Y:S01]  /*0f90*/  @!P1 LDC R18, c[0x0][0x388] ;  /* 0x0000e200ff129b82 */ /* 0x000e620000000800 */
[----:B------:R2:W-:Y:S04]  /*0fa0*/  @!P0 STG.E desc[UR20][R14.64+0x200], R17 ;  /* 0x000200110e008986 */ /* 0x0005e8000c101914 */
[----:B------:R-:W1:Y:S04]  /*0fb0*/  @!P1 LDG.E R12, desc[UR20][R8.64+0x400] ;  /* 0x00040014080c9981 */ /* 0x000e68000c1e1900 */
[----:B------:R-:W1:Y:S01]  /*0fc0*/  @!P1 LDG.E R21, desc[UR20][R10.64+0x400] ;  /* 0x000400140a159981 */ /* 0x000e62000c1e1900 */
[----:B------:R-:W-:-:S04]  /*0fd0*/  IADD3 R16, PT, PT, R13, 0x200, RZ ;  /* 0x000002000d107810 */ /* 0x000fc80007ffe0ff */
[----:B------:R-:W-:Y:S01]  /*0fe0*/  ISETP.GE.AND P0, PT, R16, UR12, PT ;  /* 0x0000000c10007c0c */ /* 0x000fe2000bf06270 */
[----:B------:R-:W-:Y:S02]  /*0ff0*/  VIADD R16, R13, 0x280 ;  /* 0x000002800d107836 */ /* 0x000fe40000000000 */
[----:B-1----:R-:W-:-:S10]  /*1000*/  @!P1 FFMA R21, R12, R18, R21 ;  /* 0x000000120c159223 */ /* 0x002fd40000000015 */
[----:B------:R-:W1:Y:S01]  /*1010*/  @!P0 LDC R18, c[0x0][0x388] ;  /* 0x0000e200ff128b82 */ /* 0x000e620000000800 */
[----:B------:R4:W-:Y:S04]  /*1020*/  @!P1 STG.E desc[UR20][R14.64+0x400], R21 ;  /* 0x000400150e009986 */ /* 0x0009e8000c101914 */
[----:B------:R-:W1:Y:S04]  /*1030*/  @!P0 LDG.E R12, desc[UR20][R8.64+0x600] ;  /* 0x00060014080c8981 */ /* 0x000e68000c1e1900 */
[----:B---3--:R-:W1:Y:S01]  /*1040*/  @!P0 LDG.E R19, desc[UR20][R10.64+0x600] ;  /* 0x000600140a138981 */ /* 0x008e62000c1e1900 */
[----:B------:R-:W-:-:S02]  /*1050*/  ISETP.GE.AND P1, PT, R16, UR12, PT ;  /* 0x0000000c10007c0c */ /* 0x000fc4000bf26270 */
[----:B------:R-:W-:Y:S01]  /*1060*/  IADD3 R16, PT, PT, R13, 0x300, RZ ;  /* 0x000003000d107810 */ /* 0x000fe20007ffe0ff */
[----:B-1----:R-:W-:-:S10]  /*1070*/  @!P0 FFMA R19, R12, R18, R19 ;  /* 0x000000120c138223 */ /* 0x002fd40000000013 */
[----:B------:R-:W1:Y:S01]  /*1080*/  @!P1 LDC R18, c[0x0][0x388] ;  /* 0x0000e200ff129b82 */ /* 0x000e620000000800 */
[----:B------:R3:W-:Y:S04]  /*1090*/  @!P0 STG.E desc[UR20][R14.64+0x600], R19 ;  /* 0x000600130e008986 */ /* 0x0007e8000c101914 */
[----:B------:R-:W1:Y:S04]  /*10a0*/  @!P1 LDG.E R12, desc[UR20][R8.64+0x800] ;  /* 0x00080014080c9981 */ /* 0x000e68000c1e1900 */
[----:B--2---:R-:W1:Y:S01]  /*10b0*/  @!P1 LDG.E R17, desc[UR20][R10.64+0x800] ;  /* 0x000800140a119981 */ /* 0x004e62000c1e1900 */
[----:B------:R-:W-:-:S13]  /*10c0*/  ISETP.GE.AND P0, PT, R16, UR12, PT ;  /* 0x0000000c10007c0c */ /* 0x000fda000bf06270 */
[----:B------:R-:W2:Y:S01]  /*10d0*/  @!P0 LDC R16, c[0x0][0x388] ;  /* 0x0000e200ff108b82 */ /* 0x000ea20000000800 */
[----:B-1----:R-:W-:-:S05]  /*10e0*/  @!P1 FFMA R17, R12, R18, R17 ;  /* 0x000000120c119223 */ /* 0x002fca0000000011 */
[----:B------:R3:W-:Y:S04]  /*10f0*/  @!P1 STG.E desc[UR20][R14.64+0x800], R17 ;  /* 0x000800110e009986 */ /* 0x0007e8000c101914 */
[----:B------:R-:W2:Y:S04]  /*1100*/  @!P0 LDG.E R12, desc[UR20][R8.64+0xa00] ;  /* 0x000a0014080c8981 */ /* 0x000ea8000c1e1900 */
[----:B----4-:R-:W2:Y:S01]  /*1110*/  @!P0 LDG.E R21, desc[UR20][R10.64+0xa00] ;  /* 0x000a00140a158981 */ /* 0x010ea2000c1e1900 */
[----:B------:R-:W-:Y:S01]  /*1120*/  IADD3 R13, PT, PT, R13, 0x380, RZ ;  /* 0x000003800d0d7810 */ /* 0x000fe20007ffe0ff */
[----:B------:R-:W-:Y:S01]  /*1130*/  BSSY.RECONVERGENT B0, `(.L_x_28) ;  /* 0x000000b000007945 */ /* 0x000fe20003800200 */
[----:B------:R-:W-:-:S04]  /*1140*/  IADD3 R6, PT, PT, R6, 0x8, RZ ;  /* 0x0000000806067810 */ /* 0x000fc80007ffe0ff */
[----:B------:R-:W-:Y:S01]  /*1150*/  ISETP.NE.AND P1, PT, R6, R7, PT ;  /* 0x000000070600720c */ /* 0x000fe20003f25270 */
[----:B--2---:R-:W-:-:S05]  /*1160*/  @!P0 FFMA R21, R12, R16, R21 ;  /* 0x000000100c158223 */ /* 0x004fca0000000015 */
[----:B------:R3:W-:Y:S01]  /*1170*/  @!P0 STG.E desc[UR20][R14.64+0xa00], R21 ;  /* 0x000a00150e008986 */ /* 0x0007e2000c101914 */
[----:B------:R-:W-:-:S13]  /*1180*/  ISETP.GE.AND P0, PT, R13, UR12, PT ;  /* 0x0000000c0d007c0c */ /* 0x000fda000bf06270 */
[----:B---3--:R-:W-:Y:S05]  /*1190*/  @P0 BRA `(.L_x_29) ;  /* 0x0000000000100947 */ /* 0x008fea0003800000 */
[----:B------:R-:W0:Y:S04]  /*11a0*/  LDG.E R8, desc[UR20][R8.64+0xc00] ;  /* 0x000c001408087981 */ /* 0x000e28000c1e1900 */
[----:B------:R-:W0:Y:S02]  /*11b0*/  LDG.E R11, desc[UR20][R10.64+0xc00] ;  /* 0x000c00140a0b7981 */ /* 0x000e24000c1e1900 */
[----:B0-----:R-:W-:-:S05]  /*11c0*/  FFMA R13, R8, UR4, R11 ;  /* 0x00000004080d7c23 */ /* 0x001fca000800000b */
[----:B------:R1:W-:Y:S02]  /*11d0*/  STG.E desc[UR20][R14.64+0xc00], R13 ;  /* 0x000c000d0e007986 */ /* 0x0003e4000c101914 */
.L_x_29:
[----:B0-----:R-:W-:Y:S05]  /*11e0*/  BSYNC.RECONVERGENT B0 ;  /* 0x0000000000007941 */ /* 0x001fea0003800200 */
.L_x_28:
[----:B------:R-:W-:Y:S05]  /*11f0*/  @P1 BRA `(.L_x_30) ;  /* 0xfffffff800ec1947 */ /* 0x000fea000383ffff */
.L_x_27:
[----:B------:R-:W-:-:S13]  /*1200*/  ISETP.NE.AND P0, PT, R20, RZ, PT ;  /* 0x000000ff1400720c */ /* 0x000fda0003f05270 */
[----:B------:R-:W-:Y:S05]  /*1210*/  @!P0 EXIT ;  /* 0x000000000000894d */ /* 0x000fea0003800000 */
[----:B------:R-:W0:Y:S01]  /*1220*/  LDC R6, c[0x0][0x384] ;  /* 0x0000e100ff067b82 */ /* 0x000e220000000800 */
[----:B------:R-:W-:Y:S02]  /*1230*/  ISETP.GE.U32.AND P1, PT, R20, 0x4, PT ;  /* 0x000000041400780c */ /* 0x000fe40003f26070 */
[----:B0-----:R-:W-:-:S04]  /*1240*/  LOP3.LUT R22, R6, 0x3, RZ, 0xc0, !PT ;  /* 0x0000000306167812 */ /* 0x001fc800078ec0ff */
[----:B------:R-:W-:-:S07]  /*1250*/  ISETP.NE.AND P0, PT, R22, RZ, PT ;  /* 0x000000ff1600720c */ /* 0x000fce0003f05270 */
[----:B------:R-:W-:Y:S06]  /*1260*/  @!P1 BRA `(.L_x_31) ;  /* 0x0000000000b49947 */ /* 0x000fec0003800000 */
[----:B------:R-:W-:-:S05]  /*1270*/  IMAD R9, R7, 0x80, R0 ;  /* 0x0000008007097824 */ /* 0x000fca00078e0200 */
[----:B------:R-:W-:-:S13]  /*1280*/  ISETP.GE.AND P1, PT, R9, UR12, PT ;  /* 0x0000000c09007c0c */ /* 0x000fda000bf26270 */
[C---:B-1----:R-:W-:Y:S01]  /*1290*/  @!P1 IMAD.WIDE R12, R9.reuse, 0x4, R2 ;  /* 0x00000004090c9825 */ /* 0x042fe200078e0202 */
[----:B------:R-:W0:Y:S03]  /*12a0*/  @!P1 LDC R23, c[0x0][0x388] ;  /* 0x0000e200ff179b82 */ /* 0x000e260000000800 */
[C---:B------:R-:W-:Y:S02]  /*12b0*/  @!P1 IMAD.WIDE R14, R9.reuse, 0x4, R4 ;  /* 0x00000004090e9825 */ /* 0x040fe400078e0204 */
[----:B------:R-:W0:Y:S04]  /*12c0*/  @!P1 LDG.E R12, desc[UR20][R12.64] ;  /* 0x000000140c0c9981 */ /* 0x000e28000c1e1900 */
[----:B------:R-:W0:Y:S01]  /*12d0*/  @!P1 LDG.E R15, desc[UR20][R14.64] ;  /* 0x000000140e0f9981 */ /* 0x000e22000c1e1900 */
[----:B------:R-:W-:-:S02]  /*12e0*/  IADD3 R21, PT, PT, R9, 0x80, RZ ;  /* 0x0000008009157810 */ /* 0x000fc40007ffe0ff */
[----:B------:R-:W-:Y:S02]  /*12f0*/  MOV R10, 0x4 ;  /* 0x00000004000a7802 */ /* 0x000fe40000000f00 */
[----:B------:R-:W-:-:S03]  /*1300*/  ISETP.GE.AND P2, PT, R21, UR12, PT ;  /* 0x0000000c15007c0c */ /* 0x000fc6000bf46270 */
[----:B------:R-:W-:-:S10]  /*1310*/  @!P1 IMAD.WIDE R10, R9, R10, UR16 ;  /* 0x00000010090a9e25 */ /* 0x000fd4000f8e020a */
[C---:B------:R-:W-:Y:S01]  /*1320*/  @!P2 IMAD.WIDE R16, R21.reuse, 0x4, R2 ;  /* 0x000000041510a825 */ /* 0x040fe200078e0202 */
[----:B------:R-:W1:Y:S03]  /*1330*/  @!P2 LDC R25, c[0x0][0x388] ;  /* 0x0000e200ff19ab82 */ /* 0x000e660000000800 */
[----:B------:R-:W-:-:S04]  /*1340*/  @!P2 IMAD.WIDE R18, R21, 0x4, R4 ;  /* 0x000000041512a825 */ /* 0x000fc800078e0204 */
[----:B0-----:R-:W-:-:S05]  /*1350*/  @!P1 FFMA R23, R12, R23, R15 ;  /* 0x000000170c179223 */ /* 0x001fca000000000f */
[----:B------:R0:W-:Y:S04]  /*1360*/  @!P1 STG.E desc[UR20][R10.64], R23 ;  /* 0x000000170a009986 */ /* 0x0001e8000c101914 */
[----:B------:R-:W1:Y:S04]  /*1370*/  @!P2 LDG.E R16, desc[UR20][R16.64] ;  /* 0x000000141010a981 */ /* 0x000e68000c1e1900 */
[----:B------:R-:W1:Y:S01]  /*1380*/  @!P2 LDG.E R19, desc[UR20][R18.64] ;  /* 0x000000141213a981 */ /* 0x000e62000c1e1900 */
[----:B------:R-:W-:Y:S01]  /*1390*/  IADD3 R27, PT, PT, R9, 0x100, RZ ;  /* 0x00000100091b7810 */ /* 0x000fe20007ffe0ff */
[----:B------:R-:W-:-:S03]  /*13a0*/  IMAD.MOV.U32 R12, RZ, RZ, 0x4 ;  /* 0x00000004ff0c7424 */ /* 0x000fc600078e00ff */
[----:B------:R-:W-:Y:S01]  /*13b0*/  ISETP.GE.AND P1, PT, R27, UR12, PT ;  /* 0x0000000c1b007c0c */ /* 0x000fe2000bf26270 */
[----:B------:R-:W-:-:S12]  /*13c0*/  @!P2 IMAD.WIDE R12, R21, R12, UR16 ;  /* 0x00000010150cae25 */ /* 0x000fd8000f8e020c */
[----:B------:R-:W-:-:S04]  /*13d0*/  @!P1 IMAD.WIDE R14, R27, 0x4, R2 ;  /* 0x000000041b0e9825 */ /* 0x000fc800078e0202 */
[----:B------:R-:W-:-:S04]  /*13e0*/  @!P1 IMAD.WIDE R20, R27, 0x4, R4 ;  /* 0x000000041b149825 */ /* 0x000fc800078e0204 */
[----:B-1----:R-:W-:Y:S02]  /*13f0*/  @!P2 FFMA R25, R16, R25, R19 ;  /* 0x000000191019a223 */ /* 0x002fe40000000013 */
[----:B------:R-:W1:Y:S03]  /*1400*/  @!P1 LDC R19, c[0x0][0x388] ;  /* 0x0000e200ff139b82 */ /* 0x000e660000000800 */
[----:B------:R2:W-:Y:S04]  /*1410*/  @!P2 STG.E desc[UR20][R12.64], R25 ;  /* 0x000000190c00a986 */ /* 0x0005e8000c101914 */
[----:B------:R3:W1:Y:S04]  /*1420*/  @!P1 LDG.E R14, desc[UR20][R14.64] ;  /* 0x000000140e0e9981 */ /* 0x000668000c1e1900 */
[----:B------:R-:W1:Y:S01]  /*1430*/  @!P1 LDG.E R21, desc[UR20][R20.64] ;  /* 0x0000001414159981 */ /* 0x000e62000c1e1900 */
[----:B0-----:R-:W-:Y:S01]  /*1440*/  IADD3 R23, PT, PT, R9, 0x180, RZ ;  /* 0x0000018009177810 */ /* 0x001fe20007ffe0ff */
[----:B------:R-:W-:-:S03]  /*1450*/  HFMA2 R8, -RZ, RZ, 0, 2.384185791015625e-07 ;  /* 0x00000004ff087431 */ /* 0x000fc600000001ff */
[----:B------:R-:W-:Y:S02]  /*1460*/  ISETP.GE.AND P2, PT, R23, UR12, PT ;  /* 0x0000000c17007c0c */ /* 0x000fe4000bf46270 */
[----:B------:R-:W-:-:S11]  /*1470*/  @!P1 IMAD.WIDE R8, R27, R8, UR16 ;  /* 0x000000101b089e25 */ /* 0x000fd6000f8e0208 */
[C---:B------:R-:W-:Y:S01]  /*1480*/  @!P2 IMAD.WIDE R10, R23.reuse, 0x4, R2 ;  /* 0x00000004170aa825 */ /* 0x040fe200078e0202 */
[----:B---3--:R-:W0:Y:S03]  /*1490*/  @!P2 LDC R15, c[0x0][0x388] ;  /* 0x0000e200ff0fab82 */ /* 0x008e260000000800 */
[----:B------:R-:W-:-:S04]  /*14a0*/  @!P2 IMAD.WIDE R16, R23, 0x4, R4 ;  /* 0x000000041710a825 */ /* 0x000fc800078e0204 */
[----:B-1----:R-:W-:-:S05]  /*14b0*/  @!P1 FFMA R19, R14, R19, R21 ;  /* 0x000000130e139223 */ /* 0x002fca0000000015 */
[----:B------:R3:W-:Y:S04]  /*14c0*/  @!P1 STG.E desc[UR20][R8.64], R19 ;  /* 0x0000001308009986 */ /* 0x0007e8000c101914 */
[----:B------:R-:W0:Y:S04]  /*14d0*/  @!P2 LDG.E R10, desc[UR20][R10.64] ;  /* 0x000000140a0aa981 */ /* 0x000e28000c1e1900 */
[----:B------:R-:W0:Y:S01]  /*14e0*/  @!P2 LDG.E R17, desc[UR20][R16.64] ;  /* 0x000000141011a981 */ /* 0x000e22000c1e1900 */
[----:B--2---:R-:W-:Y:S01]  /*14f0*/  MOV R12, 0x4 ;  /* 0x00000004000c7802 */ /* 0x004fe20000000f00 */
[----:B------:R-:W-:-:S04]  /*1500*/  VIADD R7, R7, 0x4 ;  /* 0x0000000407077836 */ /* 0x000fc80000000000 */
[----:B------:R-:W-:-:S04]  /*1510*/  @!P2 IMAD.WIDE R12, R23, R12, UR16 ;  /* 0x00000010170cae25 */ /* 0x000fc8000f8e020c */
[----:B0-----:R-:W-:-:S05]  /*1520*/  @!P2 FFMA R15, R10, R15, R17 ;  /* 0x0000000f0a0fa223 */ /* 0x001fca0000000011 */
[----:B------:R3:W-:Y:S02]  /*1530*/  @!P2 STG.E desc[UR20][R12.64], R15 ;  /* 0x0000000f0c00a986 */ /* 0x0007e4000c101914 */
.L_x_31:
[----:B------:R-:W-:Y:S05]  /*1540*/  @!P0 EXIT ;  /* 0x000000000000894d */ /* 0x000fea0003800000 */
[----:B------:R-:W-:Y:S02]  /*1550*/  ISETP.NE.AND P0, PT, R22, 0x1, PT ;  /* 0x000000011600780c */ /* 0x000fe40003f05270 */
[----:B------:R-:W-:-:S04]  /*1560*/  LOP3.LUT R6, R6, 0x1, RZ, 0xc0, !PT ;  /* 0x0000000106067812 */ /* 0x000fc800078ec0ff */
[----:B------:R-:W-:-:S07]  /*1570*/  ISETP.NE.U32.AND P2, PT, R6, 0x1, PT ;  /* 0x000000010600780c */ /* 0x000fce0003f45070 */
[----:B------:R-:W-:Y:S06]  /*1580*/  @!P0 BRA `(.L_x_32) ;  /* 0x00000000005c8947 */ /* 0x000fec0003800000 */
[----:B-1-3--:R-:W-:-:S04]  /*1590*/  LEA R13, R7, R0, 0x7 ;  /* 0x00000000070d7211 */ /* 0x00afc800078e38ff */
[----:B------:R-:W-:-:S13]  /*15a0*/  ISETP.GE.AND P0, PT, R13, UR12, PT ;  /* 0x0000000c0d007c0c */ /* 0x000fda000bf06270 */
[C---:B------:R-:W-:Y:S01]  /*15b0*/  @!P0 IMAD.WIDE R8, R13.reuse, 0x4, R2 ;  /* 0x000000040d088825 */ /* 0x040fe200078e0202 */
[----:B------:R-:W0:Y:S03]  /*15c0*/  @!P0 LDC R19, c[0x0][0x388] ;  /* 0x0000e200ff138b82 */ /* 0x000e260000000800 */
[C---:B------:R-:W-:Y:S02]  /*15d0*/  @!P0 IMAD.WIDE R10, R13.reuse, 0x4, R4 ;  /* 0x000000040d0a8825 */ /* 0x040fe400078e0204 */
[----:B------:R-:W0:Y:S04]  /*15e0*/  @!P0 LDG.E R8, desc[UR20][R8.64] ;  /* 0x0000001408088981 */ /* 0x000e28000c1e1900 */
[----:B------:R-:W0:Y:S01]  /*15f0*/  @!P0 LDG.E R11, desc[UR20][R10.64] ;  /* 0x000000140a0b8981 */ /* 0x000e22000c1e1900 */
[----:B------:R-:W-:Y:S01]  /*1600*/  IADD3 R21, PT, PT, R13, 0x80, RZ ;  /* 0x000000800d157810 */ /* 0x000fe20007ffe0ff */
[----:B------:R-:W-:-:S03]  /*1610*/  HFMA2 R12, -RZ, RZ, 0, 2.384185791015625e-07 ;  /* 0x00000004ff0c7431 */ /* 0x000fc600000001ff */
[----:B------:R-:W-:Y:S02]  /*1620*/  ISETP.GE.AND P1, PT, R21, UR12, PT ;  /* 0x0000000c15007c0c */ /* 0x000fe4000bf26270 */
[----:B------:R-:W-:-:S11]  /*1630*/  @!P0 IMAD.WIDE R12, R13, R12, UR16 ;  /* 0x000000100d0c8e25 */ /* 0x000fd6000f8e020c */
[----:B------:R-:W-:-:S04]  /*1640*/  @!P1 IMAD.WIDE R14, R21, 0x4, R2 ;  /* 0x00000004150e9825 */ /* 0x000fc800078e0202 */
[----:B------:R-:W-:-:S04]  /*1650*/  @!P1 IMAD.WIDE R16, R21, 0x4, R4 ;  /* 0x0000000415109825 */ /* 0x000fc800078e0204 */
[----:B0-----:R-:W-:Y:S02]  /*1660*/  @!P0 FFMA R19, R8, R19, R11 ;  /* 0x0000001308138223 */ /* 0x001fe4000000000b */
[----:B------:R-:W0:Y:S03]  /*1670*/  @!P1 LDC R11, c[0x0][0x388] ;  /* 0x0000e200ff0b9b82 */ /* 0x000e260000000800 */
[----:B------:R2:W-:Y:S04]  /*1680*/  @!P0 STG.E desc[UR20][R12.64], R19 ;  /* 0x000000130c008986 */ /* 0x0005e8000c101914 */
[----:B------:R-:W0:Y:S04]  /*1690*/  @!P1 LDG.E R14, desc[UR20][R14.64] ;  /* 0x000000140e0e9981 */ /* 0x000e28000c1e1900 */
[----:B------:R-:W0:Y:S01]  /*16a0*/  @!P1 LDG.E R17, desc[UR20][R16.64] ;  /* 0x0000001410119981 */ /* 0x000e22000c1e1900 */
[----:B------:R-:W-:Y:S01]  /*16b0*/  IMAD.MOV.U32 R8, RZ, RZ, 0x4 ;  /* 0x00000004ff087424 */ /* 0x000fe200078e00ff */
[----:B------:R-:W-:-:S03]  /*16c0*/  IADD3 R7, PT, PT, R7, 0x2, RZ ;  /* 0x0000000207077810 */ /* 0x000fc60007ffe0ff */
[----:B------:R-:W-:-:S04]  /*16d0*/  @!P1 IMAD.WIDE R8, R21, R8, UR16 ;  /* 0x0000001015089e25 */ /* 0x000fc8000f8e0208 */
[----:B0-----:R-:W-:-:S05]  /*16e0*/  @!P1 FFMA R11, R14, R11, R17 ;  /* 0x0000000b0e0b9223 */ /* 0x001fca0000000011 */
[----:B------:R2:W-:Y:S02]  /*16f0*/  @!P1 STG.E desc[UR20][R8.64], R11 ;  /* 0x0000000b08009986 */ /* 0x0005e4000c101914 */
.L_x_32:
[----:B------:R-:W-:Y:S05]  /*1700*/  @P2 EXIT ;  /* 0x000000000000294d */ /* 0x000fea0003800000 */
[----:B------:R-:W-:-:S04]  /*1710*/  LEA R7, R7, R0, 0x7 ;  /* 0x0000000007077211 */ /* 0x000fc800078e38ff */
[----:B------:R-:W-:-:S13]  /*1720*/  ISETP.GE.AND P0, PT, R7, UR12, PT ;  /* 0x0000000c07007c0c */ /* 0x000fda000bf06270 */
[----:B------:R-:W-:Y:S05]  /*1730*/  @P0 EXIT ;  /* 0x000000000000094d */ /* 0x000fea0003800000 */
[C---:B------:R-:W-:Y:S01]  /*1740*/  IMAD.WIDE R2, R7.reuse, 0x4, R2 ;  /* 0x0000000407027825 */ /* 0x040fe200078e0202 */
[----:B------:R-:W2:Y:S03]  /*1750*/  LDCU UR4, c[0x0][0x388] ;  /* 0x00007100ff0477ac */ /* 0x000ea60008000800 */
[----:B------:R-:W-:Y:S02]  /*1760*/  IMAD.WIDE R4, R7, 0x4, R4 ;  /* 0x0000000407047825 */ /* 0x000fe400078e0204 */
[----:B------:R-:W2:Y:S04]  /*1770*/  LDG.E R2, desc[UR20][R2.64] ;  /* 0x0000001402027981 */ /* 0x000ea8000c1e1900 */
[----:B------:R-:W2:Y:S01]  /*1780*/  LDG.E R5, desc[UR20][R4.64] ;  /* 0x0000001404057981 */ /* 0x000ea2000c1e1900 */
[----:B------:R-:W-:-:S05]  /*1790*/  MOV R6, 0x4 ;  /* 0x0000000400067802 */ /* 0x000fca0000000f00 */
[----:B------:R-:W-:-:S04]  /*17a0*/  IMAD.WIDE R6, R7, R6, UR16 ;  /* 0x0000001007067e25 */ /* 0x000fc8000f8e0206 */
[----:B--23--:R-:W-:-:S05]  /*17b0*/  FFMA R9, R2, UR4, R5 ;  /* 0x0000000402097c23 */ /* 0x00cfca0008000005 */
[----:B------:R-:W-:Y:S01]  /*17c0*/  STG.E desc[UR20][R6.64], R9 ;  /* 0x0000000906007986 */ /* 0x000fe2000c101914 */
[----:B------:R-:W-:Y:S05]  /*17d0*/  EXIT ;  /* 0x000000000000794d */ /* 0x000fea0003800000 */
.L_x_33:
        /* <DEDUP_REMOVED lines=10> */
.L_x_37:


//--------------------- .text._ZN3cub18CUB_300001_SM_10006detail11EmptyKernelIvEEvv --------------------------
	.section	.text._ZN3cub18CUB_300001_SM_10006detail11EmptyKernelIvEEvv,"ax",@progbits
	.align	128
        .global         _ZN3cub18CUB_300001_SM_10006detail11EmptyKernelIvEEvv
        .type           _ZN3cub18CUB_300001_SM_10006detail11EmptyKernelIvEEvv,@function
        .size           _ZN3cub18CUB_300001_SM_10006detail11EmptyKernelIvEEvv,(.L_x_38 - _ZN3cub18CUB_300001_SM_10006detail11EmptyKernelIvEEvv)
        .other          _ZN3cub18CUB_300001_SM_10006detail11EmptyKernelIvEEvv,@"STO_CUDA_ENTRY STV_DEFAULT"
_ZN3cub18CUB_300001_SM_10006detail11EmptyKernelIvEEvv:
.text._ZN3cub18CUB_300001_SM_10006detail11EmptyKernelIvEEvv:
[----:B------:R-:W-:Y:S01]  /*0000*/  LDC R1, c[0x0][0x37c] ;  /* 0x0000df00ff017b82 */ /* 0x000fe20000000800 */
[----:B------:R-:W-:Y:S05]  /*0010*/  EXIT ;  /* 0x000000000000794d */ /* 0x000fea0003800000 */
.L_x_34:
        /* <DEDUP_REMOVED lines=14> */
.L_x_38:


//--------------------- .text._Z10cuda_saxpyPfS_f --------------------------
	.section	.text._Z10cuda_saxpyPfS_f,"ax",@progbits
	.align	128
        .global         _Z10cuda_saxpyPfS_f
        .type           _Z10cuda_saxpyPfS_f,@function
        .size           _Z10cuda_saxpyPfS_f,(.L_x_39 - _Z10cuda_saxpyPfS_f)
        .other          _Z10cuda_saxpyPfS_f,@"STO_CUDA_ENTRY STV_DEFAULT"
_Z10cuda_saxpyPfS_f:
.text._Z10cuda_saxpyPfS_f:
[----:B------:R-:W-:Y:S01]  /*0000*/  LDC R1, c[0x0][0x37c] ;  /* 0x0000df00ff017b82 */ /* 0x000fe20000000800 */
[----:B------:R-:W0:Y:S07]  /*0010*/  S2R R7, SR_TID.X ;  /* 0x0000000000077919 */ /* 0x000e2e0000002100 */
[----:B------:R-:W0:Y:S01]  /*0020*/  S2UR UR6, SR_CTAID.X ;  /* 0x00000000000679c3 */ /* 0x000e220000002500 */
[----:B------:R-:W1:Y:S01]  /*0030*/  LDCU.64 UR4, c[0x0][0x358] ;  /* 0x00006b00ff0477ac */ /* 0x000e620008000a00 */
[----:B------:R-:W-:-:S06]  /*0040*/  HFMA2 R11, -RZ, RZ, 1.841796875, -0.5400390625 ;  /* 0x3f5eb852ff0b7431 */ /* 0x000fcc00000001ff */
[----:B------:R-:W0:Y:S08]  /*0050*/  LDC R0, c[0x0][0x360] ;  /* 0x0000d800ff007b82 */ /* 0x000e300000000800 */
[----:B------:R-:W2:Y:S08]  /*0060*/  LDC.64 R2, c[0x0][0x380] ;  /* 0x0000e000ff027b82 */ /* 0x000eb00000000a00 */
[----:B------:R-:W3:Y:S01]  /*0070*/  LDC.64 R4, c[0x0][0x388] ;  /* 0x0000e200ff047b82 */ /* 0x000ee20000000a00 */
[----:B0-----:R-:W-:-:S07]  /*0080*/  IMAD R7, R0, UR6, R7 ;  /* 0x0000000600077c24 */ /* 0x001fce000f8e0207 */
[----:B------:R-:W0:Y:S01]  /*0090*/  LDC R9, c[0x0][0x390] ;  /* 0x0000e400ff097b82 */ /* 0x000e220000000800 */
[----:B--2---:R-:W-:-:S04]  /*00a0*/  IMAD.WIDE R2, R7, 0x4, R2 ;  /* 0x0000000407027825 */ /* 0x004fc800078e0202 */
[----:B---3--:R-:W-:Y:S01]  /*00b0*/  IMAD.WIDE R4, R7, 0x4, R4 ;  /* 0x0000000407047825 */ /* 0x008fe200078e0204 */
[----:B------:R-:W-:-:S05]  /*00c0*/  I2FP.F32.S32 R7, R7 ;  /* 0x0000000700077245 */ /* 0x000fca0000201400 */
[----:B-1----:R-:W-:Y:S04]  /*00d0*/  STG.E desc[UR4][R2.64], R7 ;  /* 0x0000000702007986 */ /* 0x002fe8000c101904 */
[----:B------:R-:W-:Y:S04]  /*00e0*/  STG.E desc[UR4][R4.64], R11 ;  /* 0x0000000b04007986 */ /* 0x000fe8000c101904 */
[----:B------:R-:W0:Y:S02]  /*00f0*/  LDG.E R0, desc[UR4][R2.64] ;  /* 0x0000000402007981 */ /* 0x000e24000c1e1900 */
[----:B0-----:R-:W-:-:S05]  /*0100*/  FFMA R9, R0, R9, 0.87000000476837158203 ;  /* 0x3f5eb85200097423 */ /* 0x001fca0000000009 */
[----:B------:R-:W-:Y:S01]  /*0110*/  STG.E desc[UR4][R2.64], R9 ;  /* 0x0000000902007986 */ /* 0x000fe2000c101904 */
[----:B------:R-:W-:Y:S05]  /*0120*/  EXIT ;  /* 0x000000000000794d */ /* 0x000fea0003800000 */
.L_x_35:
        /* <DEDUP_REMOVED lines=13> */
.L_x_39:


//--------------------- .nv.shared.reserved.0     --------------------------
	.section	.nv.shared.reserved.0,"aw",@nobits
	.weak		__nv_reservedSMEM_offset_0_alias
	.size		__nv_reservedSMEM_offset_0_alias, 0, 64
	.other		__nv_reservedSMEM_offset_0_alias,@"STO_CUDA_RESERVED_SHARED STV_DEFAULT"
__nv_reservedSMEM_offset_0_alias:
	.zero		0
	.zero		64


//--------------------- .nv.global                --------------------------
	.section	.nv.global,"aw",@nobits
.nv.global:
	.type		_ZN34_INTERNAL_46e312cd_4_k_cu_1bfc1b366thrust24THRUST_300001_SM_1000_NS3seqE,@object
	.size		_ZN34_INTERNAL_46e312cd_4_k_cu_1bfc1b366thrust24THRUST_300001_SM_1000_NS3seqE,(_ZN34_INTERNAL_46e312cd_4_k_cu_1bfc1b364cuda3std3__48in_placeE - _ZN34_INTERNAL_46e312cd_4_k_cu_1bfc1b366thrust24THRUST_300001_SM_1000_NS3seqE)
_ZN34_INTERNAL_46e312cd_4_k_cu_1bfc1b366thrust24THRUST_300001_SM_1000_NS3seqE:
	.zero		1
	.type		_ZN34_INTERNAL_46e312cd_4_k_cu_1bfc1b364cuda3std3__48in_placeE,@object
	.size		_ZN34_INTERNAL_46e312cd_4_k_cu_1bfc1b364cuda3std3__48in_placeE,(_ZN34_INTERNAL_46e312cd_4_k_cu_1bfc1b364cuda3std6ranges3__45__cpo4sizeE - _ZN34_INTERNAL_46e312cd_4_k_cu_1bfc1b364cuda3std3__48in_placeE)
_ZN34_INTERNAL_46e312cd_4_k_cu_1bfc1b364cuda3std3__48in_placeE:
	.zero		1
	.type		_ZN34_INTERNAL_46e312cd_4_k_cu_1bfc1b364cuda3std6ranges3__45__cpo4sizeE,@object
	.size		_ZN34_INTERNAL_46e312cd_4_k_cu_1bfc1b364cuda3std6ranges3__45__cpo4sizeE,(_ZN34_INTERNAL_46e312cd_4_k_cu_1bfc1b366thrust24THRUST_300001_SM_1000_NS12placeholders2_3E - _ZN34_INTERNAL_46e312cd_4_k_cu_1bfc1b364cuda3std6ranges3__45__cpo4sizeE)
_ZN34_INTERNAL_46e312cd_4_k_cu_1bfc1b364cuda3std6ranges3__45__cpo4sizeE:
	.zero		1
	.type		_ZN34_INTERNAL_46e312cd_4_k_cu_1bfc1b366thrust24THRUST_300001_SM_1000_NS12placeholders2_3E,@object
	.size		_ZN34_INTERNAL_46e312cd_4_k_cu_1bfc1b366thrust24THRUST_300001_SM_1000_NS12placeholders2_3E,(_ZN34_INTERNAL_46e312cd_4_k_cu_1bfc1b364cuda3std3__45__cpo6cbeginE - _ZN34_INTERNAL_46e312cd_4_k_cu_1bfc1b366thrust24THRUST_300001_SM_1000_NS12placeholders2_3E)
_ZN34_INTERNAL_46e312cd_4_k_cu_1bfc1b366thrust24THRUST_300001_SM_1000_NS12placeholders2_3E:
	.zero		1
	.type		_ZN34_INTERNAL_46e312cd_4_k_cu_1bfc1b364cuda3std3__45__cpo6cbeginE,@object
	.size		_ZN34_INTERNAL_46e312cd_4_k_cu_1bfc1b364cuda3std3__45__cpo6cbeginE,(_ZN34_INTERNAL_46e312cd_4_k_cu_1bfc1b364cuda3std6ranges3__45__cpo6cbeginE - _ZN34_INTERNAL_46e312cd_4_k_cu_1bfc1b364cuda3std3__45__cpo6cbeginE)
_ZN34_INTERNAL_46e312cd_4_k_cu_1bfc1b364cuda3std3__45__cpo6cbeginE:
	.zero		1
	.type		_ZN34_INTERNAL_46e312cd_4_k_cu_1bfc1b364cuda3std6ranges3__45__cpo6cbeginE,@object
	.size		_ZN34_INTERNAL_46e312cd_4_k_cu_1bfc1b364cuda3std6ranges3__45__cpo6cbeginE,(_ZN34_INTERNAL_46e312cd_4_k_cu_1bfc1b366thrust24THRUST_300001_SM_1000_NS12placeholders2_7E - _ZN34_INTERNAL_46e312cd_4_k_cu_1bfc1b364cuda3std6ranges3__45__cpo6cbeginE)
_ZN34_INTERNAL_46e312cd_4_k_cu_1bfc1b364cuda3std6ranges3__45__cpo6cbeginE:
	.zero		1
	.type		_ZN34_INTERNAL_46e312cd_4_k_cu_1bfc1b366thrust24THRUST_300001_SM_1000_NS12placeholders2_7E,@object
	.size		_ZN34_INTERNAL_46e312cd_4_k_cu_1bfc1b366thrust24THRUST_300001_SM_1000_NS12placeholders2_7E,(_ZN34_INTERNAL_46e312cd_4_k_cu_1bfc1b364cuda3std3__45__cpo7crbeginE - _ZN34_INTERNAL_46e312cd_4_k_cu_1bfc1b366thrust24THRUST_300001_SM_1000_NS12placeholders2_7E)
_ZN34_INTERNAL_46e312cd_4_k_cu_1bfc1b366thrust24THRUST_300001_SM_1000_NS12placeholders2_7E:
	.zero		1
	.type		_ZN34_INTERNAL_46e312cd_4_k_cu_1bfc1b364cuda3std3__45__cpo7crbeginE,@object
	.size		_ZN34_INTERNAL_46e312cd_4_k_cu_1bfc1b364cuda3std3__45__cpo7crbeginE,(_ZN34_INTERNAL_46e312cd_4_k_cu_1bfc1b364cuda3std6ranges3__45__cpo4nextE - _ZN34_INTERNAL_46e312cd_4_k_cu_1bfc1b364cuda3std3__45__cpo7crbeginE)
_ZN34_INTERNAL_46e312cd_4_k_cu_1bfc1b364cuda3std3__45__cpo7crbeginE:
	.zero		1
	.type		_ZN34_INTERNAL_46e312cd_4_k_cu_1bfc1b364cuda3std6ranges3__45__cpo4nextE,@object
	.size		_ZN34_INTERNAL_46e312cd_4_k_cu_1bfc1b364cuda3std6ranges3__45__cpo4nextE,(_ZN34_INTERNAL_46e312cd_4_k_cu_1bfc1b364cuda3std6ranges3__45__cpo4swapE - _ZN34_INTERNAL_46e312cd_4_k_cu_1bfc1b364cuda3std6ranges3__45__cpo4nextE)
_ZN34_INTERNAL_46e312cd_4_k_cu_1bfc1b364cuda3std6ranges3__45__cpo4nextE:
	.zero		1
	.type		_ZN34_INTERNAL_46e312cd_4_k_cu_1bfc1b364cuda3std6ranges3__45__cpo4swapE,@object
	.size		_ZN34_INTERNAL_46e312cd_4_k_cu_1bfc1b364cuda3std6ranges3__45__cpo4swapE,(_ZN34_INTERNAL_46e312cd_4_k_cu_1bfc1b366thrust24THRUST_300001_SM_1000_NS8cuda_cub10par_nosyncE - _ZN34_INTERNAL_46e312cd_4_k_cu_1bfc1b364cuda3std6ranges3__45__cpo4swapE)
_ZN34_INTERNAL_46e312cd_4_k_cu_1bfc1b364cuda3std6ranges3__45__cpo4swapE:
	.zero		1
	.type		_ZN34_INTERNAL_46e312cd_4_k_cu_1bfc1b366thrust24THRUST_300001_SM_1000_NS8cuda_cub10par_nosyncE,@object
	.size		_ZN34_INTERNAL_46e312cd_4_k_cu_1bfc1b366thrust24THRUST_300001_SM_1000_NS8cuda_cub10par_nosyncE,(_ZN34_INTERNAL_46e312cd_4_k_cu_1bfc1b366thrust24THRUST_300001_SM_1000_NS12placeholders2_9E - _ZN34_INTERNAL_46e312cd_4_k_cu_1bfc1b366thrust24THRUST_300001_SM_1000_NS8cuda_cub10par_nosyncE)
_ZN34_INTERNAL_46e312cd_4_k_cu_1bfc1b366thrust24THRUST_300001_SM_1000_NS8cuda_cub10par_nosyncE:
	.zero		1
	.type		_ZN34_INTERNAL_46e312cd_4_k_cu_1bfc1b366thrust24THRUST_300001_SM_1000_NS12placeholders2_9E,@object
	.size		_ZN34_INTERNAL_46e312cd_4_k_cu_1bfc1b366thrust24THRUST_300001_SM_1000_NS12placeholders2_9E,(_ZN34_INTERNAL_46e312cd_4_k_cu_1bfc1b364cuda3std3__436_GLOBAL__N__46e312cd_4_k_cu_1bfc1b366ignoreE - _ZN34_INTERNAL_46e312cd_4_k_cu_1bfc1b366thrust24THRUST_300001_SM_1000_NS12placeholders2_9E)
_ZN34_INTERNAL_46e312cd_4_k_cu_1bfc1b366thrust24THRUST_300001_SM_1000_NS12placeholders2_9E:
	.zero		1
	.type		_ZN34_INTERNAL_46e312cd_4_k_cu_1bfc1b364cuda3std3__436_GLOBAL__N__46e312cd_4_k_cu_1bfc1b366ignoreE,@object
	.size		_ZN34_INTERNAL_46e312cd_4_k_cu_1bfc1b364cuda3std3__436_GLOBAL__N__46e312cd_4_k_cu_1bfc1b366ignoreE,(_ZN34_INTERNAL_46e312cd_4_k_cu_1bfc1b364cuda3std6ranges3__45__cpo4dataE - _ZN34_INTERNAL_46e312cd_4_k_cu_1bfc1b364cuda3std3__436_GLOBAL__N__46e312cd_4_k_cu_1bfc1b366ignoreE)
_ZN34_INTERNAL_46e312cd_4_k_cu_1bfc1b364cuda3std3__436_GLOBAL__N__46e312cd_4_k_cu_1bfc1b366ignoreE:
	.zero		1
	.type		_ZN34_INTERNAL_46e312cd_4_k_cu_1bfc1b364cuda3std6ranges3__45__cpo4dataE,@object
	.size		_ZN34_INTERNAL_46e312cd_4_k_cu_1bfc1b364cuda3std6ranges3__45__cpo4dataE,(_ZN34_INTERNAL_46e312cd_4_k_cu_1bfc1b366thrust24THRUST_300001_SM_1000_NS12placeholders2_1E - _ZN34_INTERNAL_46e312cd_4_k_cu_1bfc1b364cuda3std6ranges3__45__cpo4dataE)
_ZN34_INTERNAL_46e312cd_4_k_cu_1bfc1b364cuda3std6ranges3__45__cpo4dataE:
	.zero		1
	.type		_ZN34_INTERNAL_46e312cd_4_k_cu_1bfc1b366thrust24THRUST_300001_SM_1000_NS12placeholders2_1E,@object
	.size		_ZN34_INTERNAL_46e312cd_4_k_cu_1bfc1b366thrust24THRUST_300001_SM_1000_NS12placeholders2_1E,(_ZN34_INTERNAL_46e312cd_4_k_cu_1bfc1b364cuda3std3__45__cpo5beginE - _ZN34_INTERNAL_46e312cd_4_k_cu_1bfc1b366thrust24THRUST_300001_SM_1000_NS12placeholders2_1E)
_ZN34_INTERNAL_46e312cd_4_k_cu_1bfc1b366thrust24THRUST_300001_SM_1000_NS12placeholders2_1E:
	.zero		1
	.type		_ZN34_INTERNAL_46e312cd_4_k_cu_1bfc1b364cuda3std3__45__cpo5beginE,@object
	.size		_ZN34_INTERNAL_46e312cd_4_k_cu_1bfc1b364cuda3std3__45__cpo5beginE,(_ZN34_INTERNAL_46e312cd_4_k_cu_1bfc1b364cuda3std6ranges3__45__cpo5beginE - _ZN34_INTERNAL_46e312cd_4_k_cu_1bfc1b364cuda3std3__45__cpo5beginE)
_ZN34_INTERNAL_46e312cd_4_k_cu_1bfc1b364cuda3std3__45__cpo5beginE:
	.zero		1
	.type		_ZN34_INTERNAL_46e312cd_4_k_cu_1bfc1b364cuda3std6ranges3__45__cpo5beginE,@object
	.size		_ZN34_INTERNAL_46e312cd_4_k_cu_1bfc1b364cuda3std6ranges3__45__cpo5beginE,(_ZN34_INTERNAL_46e312cd_4_k_cu_1bfc1b366thrust24THRUST_300001_SM_1000_NS12placeholders2_5E - _ZN34_INTERNAL_46e312cd_4_k_cu_1bfc1b364cuda3std6ranges3__45__cpo5beginE)
_ZN34_INTERNAL_46e312cd_4_k_cu_1bfc1b364cuda3std6ranges3__45__cpo5beginE:
	.zero		1
	.type		_ZN34_INTERNAL_46e312cd_4_k_cu_1bfc1b366thrust24THRUST_300001_SM_1000_NS12placeholders2_5E,@object
	.size		_ZN34_INTERNAL_46e312cd_4_k_cu_1bfc1b366thrust24THRUST_300001_SM_1000_NS12placeholders2_5E,(_ZN34_INTERNAL_46e312cd_4_k_cu_1bfc1b364cuda3std3__45__cpo6rbeginE - _ZN34_INTERNAL_46e312cd_4_k_cu_1bfc1b366thrust24THRUST_300001_SM_1000_NS12placeholders2_5E)
_ZN34_INTERNAL_46e312cd_4_k_cu_1bfc1b366thrust24THRUST_300001_SM_1000_NS12placeholders2_5E:
	.zero		1
	.type		_ZN34_INTERNAL_46e312cd_4_k_cu_1bfc1b364cuda3std3__45__cpo6rbeginE,@object
	.size		_ZN34_INTERNAL_46e312cd_4_k_cu_1bfc1b364cuda3std3__45__cpo6rbeginE,(_ZN34_INTERNAL_46e312cd_4_k_cu_1bfc1b364cuda3std6ranges3__45__cpo7advanceE - _ZN34_INTERNAL_46e312cd_4_k_cu_1bfc1b364cuda3std3__45__cpo6rbeginE)
_ZN34_INTERNAL_46e312cd_4_k_cu_1bfc1b364cuda3std3__45__cpo6rbeginE:
	.zero		1
	.type		_ZN34_INTERNAL_46e312cd_4_k_cu_1bfc1b364cuda3std6ranges3__45__cpo7advanceE,@object
	.size		_ZN34_INTERNAL_46e312cd_4_k_cu_1bfc1b364cuda3std6ranges3__45__cpo7advanceE,(_ZN34_INTERNAL_46e312cd_4_k_cu_1bfc1b364cuda3std3__47nulloptE - _ZN34_INTERNAL_46e312cd_4_k_cu_1bfc1b364cuda3std6ranges3__45__cpo7advanceE)
_ZN34_INTERNAL_46e312cd_4_k_cu_1bfc1b364cuda3std6ranges3__45__cpo7advanceE:
	.zero		1
	.type		_ZN34_INTERNAL_46e312cd_4_k_cu_1bfc1b364cuda3std3__47nulloptE,@object
	.size		_ZN34_INTERNAL_46e312cd_4_k_cu_1bfc1b364cuda3std3__47nulloptE,(_ZN34_INTERNAL_46e312cd_4_k_cu_1bfc1b364cuda3std6ranges3__45__cpo8distanceE - _ZN34_INTERNAL_46e312cd_4_k_cu_1bfc1b364cuda3std3__47nulloptE)
_ZN34_INTERNAL_46e312cd_4_k_cu_1bfc1b364cuda3std3__47nulloptE:
	.zero		1
	.type		_ZN34_INTERNAL_46e312cd_4_k_cu_1bfc1b364cuda3std6ranges3__45__cpo8distanceE,@object
	.size		_ZN34_INTERNAL_46e312cd_4_k_cu_1bfc1b364cuda3std6ranges3__45__cpo8distanceE,(_ZN34_INTERNAL_46e312cd_4_k_cu_1bfc1b366thrust24THRUST_300001_SM_1000_NS12placeholders3_10E - _ZN34_INTERNAL_46e312cd_4_k_cu_1bfc1b364cuda3std6ranges3__45__cpo8distanceE)
_ZN34_INTERNAL_46e312cd_4_k_cu_1bfc1b364cuda3std6ranges3__45__cpo8distanceE:
	.zero		1
	.type		_ZN34_INTERNAL_46e312cd_4_k_cu_1bfc1b366thrust24THRUST_300001_SM_1000_NS12placeholders3_10E,@object
	.size		_ZN34_INTERNAL_46e312cd_4_k_cu_1bfc1b366thrust24THRUST_300001_SM_1000_NS12placeholders3_10E,(_ZN34_INTERNAL_46e312cd_4_k_cu_1bfc1b364cuda3std3__419piecewise_constructE - _ZN34_INTERNAL_46e312cd_4_k_cu_1bfc1b366thrust24THRUST_300001_SM_1000_NS12placeholders3_10E)
_ZN34_INTERNAL_46e312cd_4_k_cu_1bfc1b366thrust24THRUST_300001_SM_1000_NS12placeholders3_10E:
	.zero		1
	.type		_ZN34_INTERNAL_46e312cd_4_k_cu_1bfc1b364cuda3std3__419piecewise_constructE,@object
	.size		_ZN34_INTERNAL_46e312cd_4_k_cu_1bfc1b364cuda3std3__419piecewise_constructE,(_ZN34_INTERNAL_46e312cd_4_k_cu_1bfc1b364cuda3std6ranges3__45__cpo5cdataE - _ZN34_INTERNAL_46e312cd_4_k_cu_1bfc1b364cuda3std3__419piecewise_constructE)
_ZN34_INTERNAL_46e312cd_4_k_cu_1bfc1b364cuda3std3__419piecewise_constructE:
	.zero		1
	.type		_ZN34_INTERNAL_46e312cd_4_k_cu_1bfc1b364cuda3std6ranges3__45__cpo5cdataE,@object
	.size		_ZN34_INTERNAL_46e312cd_4_k_cu_1bfc1b364cuda3std6ranges3__45__cpo5cdataE,(_ZN34_INTERNAL_46e312cd_4_k_cu_1bfc1b366thrust24THRUST_300001_SM_1000_NS12placeholders2_2E - _ZN34_INTERNAL_46e312cd_4_k_cu_1bfc1b364cuda3std6ranges3__45__cpo5cdataE)
_ZN34_INTERNAL_46e312cd_4_k_cu_1bfc1b364cuda3std6ranges3__45__cpo5cdataE:
	.zero		1
	.type		_ZN34_INTERNAL_46e312cd_4_k_cu_1bfc1b366thrust24THRUST_300001_SM_1000_NS12placeholders2_2E,@object
	.size		_ZN34_INTERNAL_46e312cd_4_k_cu_1bfc1b366thrust24THRUST_300001_SM_1000_NS12placeholders2_2E,(_ZN34_INTERNAL_46e312cd_4_k_cu_1bfc1b364cuda3std3__45__cpo3endE - _ZN34_INTERNAL_46e312cd_4_k_cu_1bfc1b366thrust24THRUST_300001_SM_1000_NS12placeholders2_2E)
_ZN34_INTERNAL_46e312cd_4_k_cu_1bfc1b366thrust24THRUST_300001_SM_1000_NS12placeholders2_2E:
	.zero		1
	.type		_ZN34_INTERNAL_46e312cd_4_k_cu_1bfc1b364cuda3std3__45__cpo3endE,@object
	.size		_ZN34_INTERNAL_46e312cd_4_k_cu_1bfc1b364cuda3std3__45__cpo3endE,(_ZN34_INTERNAL_46e312cd_4_k_cu_1bfc1b364cuda3std6ranges3__45__cpo3endE - _ZN34_INTERNAL_46e312cd_4_k_cu_1bfc1b364cuda3std3__45__cpo3endE)
_ZN34_INTERNAL_46e312cd_4_k_cu_1bfc1b364cuda3std3__45__cpo3endE:
	.zero		1
	.type		_ZN34_INTERNAL_46e312cd_4_k_cu_1bfc1b364cuda3std6ranges3__45__cpo3endE,@object
	.size		_ZN34_INTERNAL_46e312cd_4_k_cu_1bfc1b364cuda3std6ranges3__45__cpo3endE,(_ZN34_INTERNAL_46e312cd_4_k_cu_1bfc1b366thrust24THRUST_300001_SM_1000_NS12placeholders2_6E - _ZN34_INTERNAL_46e312cd_4_k_cu_1bfc1b364cuda3std6ranges3__45__cpo3endE)
_ZN34_INTERNAL_46e312cd_4_k_cu_1bfc1b364cuda3std6ranges3__45__cpo3endE:
	.zero		1
	.type		_ZN34_INTERNAL_46e312cd_4_k_cu_1bfc1b366thrust24THRUST_300001_SM_1000_NS12placeholders2_6E,@object
	.size		_ZN34_INTERNAL_46e312cd_4_k_cu_1bfc1b366thrust24THRUST_300001_SM_1000_NS12placeholders2_6E,(_ZN34_INTERNAL_46e312cd_4_k_cu_1bfc1b364cuda3std3__45__cpo4rendE - _ZN34_INTERNAL_46e312cd_4_k_cu_1bfc1b366thrust24THRUST_300001_SM_1000_NS12placeholders2_6E)
_ZN34_INTERNAL_46e312cd_4_k_cu_1bfc1b366thrust24THRUST_300001_SM_1000_NS12placeholders2_6E:
	.zero		1
	.type		_ZN34_INTERNAL_46e312cd_4_k_cu_1bfc1b364cuda3std3__45__cpo4rendE,@object
	.size		_ZN34_INTERNAL_46e312cd_4_k_cu_1bfc1b364cuda3std3__45__cpo4rendE,(_ZN34_INTERNAL_46e312cd_4_k_cu_1bfc1b364cuda3std6ranges3__45__cpo9iter_swapE - _ZN34_INTERNAL_46e312cd_4_k_cu_1bfc1b364cuda3std3__45__cpo4rendE)
_ZN34_INTERNAL_46e312cd_4_k_cu_1bfc1b364cuda3std3__45__cpo4rendE:
	.zero		1
	.type		_ZN34_INTERNAL_46e312cd_4_k_cu_1bfc1b364cuda3std6ranges3__45__cpo9iter_swapE,@object
	.size		_ZN34_INTERNAL_46e312cd_4_k_cu_1bfc1b364cuda3std6ranges3__45__cpo9iter_swapE,(_ZN34_INTERNAL_46e312cd_4_k_cu_1bfc1b364cuda3std3__48unexpectE - _ZN34_INTERNAL_46e312cd_4_k_cu_1bfc1b364cuda3std6ranges3__45__cpo9iter_swapE)
_ZN34_INTERNAL_46e312cd_4_k_cu_1bfc1b364cuda3std6ranges3__45__cpo9iter_swapE:
	.zero		1
	.type		_ZN34_INTERNAL_46e312cd_4_k_cu_1bfc1b364cuda3std3__48unexpectE,@object
	.size		_ZN34_INTERNAL_46e312cd_4_k_cu_1bfc1b364cuda3std3__48unexpectE,(_ZN34_INTERNAL_46e312cd_4_k_cu_1bfc1b366thrust24THRUST_300001_SM_1000_NS8cuda_cub3parE - _ZN34_INTERNAL_46e312cd_4_k_cu_1bfc1b364cuda3std3__48unexpectE)
_ZN34_INTERNAL_46e312cd_4_k_cu_1bfc1b364cuda3std3__48unexpectE:
	.zero		1
	.type		_ZN34_INTERNAL_46e312cd_4_k_cu_1bfc1b366thrust24THRUST_300001_SM_1000_NS8cuda_cub3parE,@object
	.size		_ZN34_INTERNAL_46e312cd_4_k_cu_1bfc1b366thrust24THRUST_300001_SM_1000_NS8cuda_cub3parE,(_ZN34_INTERNAL_46e312cd_4_k_cu_1bfc1b366thrust24THRUST_300001_SM_1000_NS12placeholders2_4E - _ZN34_INTERNAL_46e312cd_4_k_cu_1bfc1b366thrust24THRUST_300001_SM_1000_NS8cuda_cub3parE)
_ZN34_INTERNAL_46e312cd_4_k_cu_1bfc1b366thrust24THRUST_300001_SM_1000_NS8cuda_cub3parE:
	.zero		1
	.type		_ZN34_INTERNAL_46e312cd_4_k_cu_1bfc1b366thrust24THRUST_300001_SM_1000_NS12placeholders2_4E,@object
	.size		_ZN34_INTERNAL_46e312cd_4_k_cu_1bfc1b366thrust24THRUST_300001_SM_1000_NS12placeholders2_4E,(_ZN34_INTERNAL_46e312cd_4_k_cu_1bfc1b364cuda3std3__45__cpo4cendE - _ZN34_INTERNAL_46e312cd_4_k_cu_1bfc1b366thrust24THRUST_300001_SM_1000_NS12placeholders2_4E)
_ZN34_INTERNAL_46e312cd_4_k_cu_1bfc1b366thrust24THRUST_300001_SM_1000_NS12placeholders2_4E:
	.zero		1
	.type		_ZN34_INTERNAL_46e312cd_4_k_cu_1bfc1b364cuda3std3__45__cpo4cendE,@object
	.size		_ZN34_INTERNAL_46e312cd_4_k_cu_1bfc1b364cuda3std3__45__cpo4cendE,(_ZN34_INTERNAL_46e312cd_4_k_cu_1bfc1b364cuda3std6ranges3__45__cpo4cendE - _ZN34_INTERNAL_46e312cd_4_k_cu_1bfc1b364cuda3std3__45__cpo4cendE)
_ZN34_INTERNAL_46e312cd_4_k_cu_1bfc1b364cuda3std3__45__cpo4cendE:
	.zero		1
	.type		_ZN34_INTERNAL_46e312cd_4_k_cu_1bfc1b364cuda3std6ranges3__45__cpo4cendE,@object
	.size		_ZN34_INTERNAL_46e312cd_4_k_cu_1bfc1b364cuda3std6ranges3__45__cpo4cendE,(_ZN34_INTERNAL_46e312cd_4_k_cu_1bfc1b364cuda3std3__420unreachable_sentinelE - _ZN34_INTERNAL_46e312cd_4_k_cu_1bfc1b364cuda3std6ranges3__45__cpo4cendE)
_ZN34_INTERNAL_46e312cd_4_k_cu_1bfc1b364cuda3std6ranges3__45__cpo4cendE:
	.zero		1
	.type		_ZN34_INTERNAL_46e312cd_4_k_cu_1bfc1b364cuda3std3__420unreachable_sentinelE,@object
	.size		_ZN34_INTERNAL_46e312cd_4_k_cu_1bfc1b364cuda3std3__420unreachable_sentinelE,(_ZN34_INTERNAL_46e312cd_4_k_cu_1bfc1b364cuda3std6ranges3__45__cpo5ssizeE - _ZN34_INTERNAL_46e312cd_4_k_cu_1bfc1b364cuda3std3__420unreachable_sentinelE)
_ZN34_INTERNAL_46e312cd_4_k_cu_1bfc1b364cuda3std3__420unreachable_sentinelE:
	.zero		1
	.type		_ZN34_INTERNAL_46e312cd_4_k_cu_1bfc1b364cuda3std6ranges3__45__cpo5ssizeE,@object
	.size		_ZN34_INTERNAL_46e312cd_4_k_cu_1bfc1b364cuda3std6ranges3__45__cpo5ssizeE,(_ZN34_INTERNAL_46e312cd_4_k_cu_1bfc1b366thrust24THRUST_300001_SM_1000_NS12placeholders2_8E - _ZN34_INTERNAL_46e312cd_4_k_cu_1bfc1b364cuda3std6ranges3__45__cpo5ssizeE)
_ZN34_INTERNAL_46e312cd_4_k_cu_1bfc1b364cuda3std6ranges3__45__cpo5ssizeE:
	.zero		1
	.type		_ZN34_INTERNAL_46e312cd_4_k_cu_1bfc1b366thrust24THRUST_300001_SM_1000_NS12placeholders2_8E,@object
	.size		_ZN34_INTERNAL_46e312cd_4_k_cu_1bfc1b366thrust24THRUST_300001_SM_1000_NS12placeholders2_8E,(_ZN34_INTERNAL_46e312cd_4_k_cu_1bfc1b364cuda3std3__45__cpo5crendE - _ZN34_INTERNAL_46e312cd_4_k_cu_1bfc1b366thrust24THRUST_300001_SM_1000_NS12placeholders2_8E)
_ZN34_INTERNAL_46e312cd_4_k_cu_1bfc1b366thrust24THRUST_300001_SM_1000_NS12placeholders2_8E:
	.zero		1
	.type		_ZN34_INTERNAL_46e312cd_4_k_cu_1bfc1b364cuda3std3__45__cpo5crendE,@object
	.size		_ZN34_INTERNAL_46e312cd_4_k_cu_1bfc1b364cuda3std3__45__cpo5crendE,(_ZN34_INTERNAL_46e312cd_4_k_cu_1bfc1b364cuda3std6ranges3__45__cpo4prevE - _ZN34_INTERNAL_46e312cd_4_k_cu_1bfc1b364cuda3std3__45__cpo5crendE)
_ZN34_INTERNAL_46e312cd_4_k_cu_1bfc1b364cuda3std3__45__cpo5crendE:
	.zero		1
	.type		_ZN34_INTERNAL_46e312cd_4_k_cu_1bfc1b364cuda3std6ranges3__45__cpo4prevE,@object
	.size		_ZN34_INTERNAL_46e312cd_4_k_cu_1bfc1b364cuda3std6ranges3__45__cpo4prevE,(_ZN34_INTERNAL_46e312cd_4_k_cu_1bfc1b364cuda3std6ranges3__45__cpo9iter_moveE - _ZN34_INTERNAL_46e312cd_4_k_cu_1bfc1b364cuda3std6ranges3__45__cpo4prevE)
_ZN34_INTERNAL_46e312cd_4_k_cu_1bfc1b364cuda3std6ranges3__45__cpo4prevE:
	.zero		1
	.type		_ZN34_INTERNAL_46e312cd_4_k_cu_1bfc1b364cuda3std6ranges3__45__cpo9iter_moveE,@object
	.size		_ZN34_INTERNAL_46e312cd_4_k_cu_1bfc1b364cuda3std6ranges3__45__cpo9iter_moveE,(_ZN34_INTERNAL_46e312cd_4_k_cu_1bfc1b366thrust24THRUST_300001_SM_1000_NS6system6detail10sequential3seqE - _ZN34_INTERNAL_46e312cd_4_k_cu_1bfc1b364cuda3std6ranges3__45__cpo9iter_moveE)
_ZN34_INTERNAL_46e312cd_4_k_cu_1bfc1b364cuda3std6ranges3__45__cpo9iter_moveE:
	.zero		1
	.type		_ZN34_INTERNAL_46e312cd_4_k_cu_1bfc1b366thrust24THRUST_300001_SM_1000_NS6system6detail10sequential3seqE,@object
	.size		_ZN34_INTERNAL_46e312cd_4_k_cu_1bfc1b366thrust24THRUST_300001_SM_1000_NS6system6detail10sequential3seqE,(.L_31 - _ZN34_INTERNAL_46e312cd_4_k_cu_1bfc1b366thrust24THRUST_300001_SM_1000_NS6system6detail10sequential3seqE)
_ZN34_INTERNAL_46e312cd_4_k_cu_1bfc1b366thrust24THRUST_300001_SM_1000_NS6system6detail10sequential3seqE:
	.zero		1
.L_31:


//--------------------- .nv.constant0._ZN3cub18CUB_300001_SM_10006detail9transform16transform_kernelINS2_10policy_hubILb1EN4cuda3std3__45tupleIJN6thrust24THRUST_300001_SM_1000_NS6detail15normal_iteratorINSA_10device_ptrIfEEEESF_EEEE10policy1000El13saxpy_functorSF_JPfSK_EEEvT0_iT1_T2_DpNS2_10kernel_argIT3_EE --------------------------
	.section	.nv.constant0._ZN3cub18CUB_300001_SM_10006detail9transform16transform_kernelINS2_10policy_hubILb1EN4cuda3std3__45tupleIJN6thrust24THRUST_300001_SM_1000_NS6detail15normal_iteratorINSA_10device_ptrIfEEEESF_EEEE10policy1000El13saxpy_functorSF_JPfSK_EEEvT0_iT1_T2_DpNS2_10kernel_argIT3_EE,"a",@progbits
	.sectionflags	@""
	.align	4
.nv.constant0._ZN3cub18CUB_300001_SM_10006detail9transform16transform_kernelINS2_10policy_hubILb1EN4cuda3std3__45tupleIJN6thrust24THRUST_300001_SM_1000_NS6detail15normal_iteratorINSA_10device_ptrIfEEEESF_EEEE10policy1000El13saxpy_functorSF_JPfSK_EEEvT0_iT1_T2_DpNS2_10kernel_argIT3_EE:
	.zero		952


//--------------------- .nv.constant0._ZN3cub18CUB_300001_SM_10006detail9transform16transform_kernelINS2_10policy_hubILb1EN4cuda3std3__45tupleIJN6thrust24THRUST_300001_SM_1000_NS6detail15normal_iteratorINSA_10device_ptrIfEEEESF_EEEE10policy1000Ei13saxpy_functorSF_JPfSK_EEEvT0_iT1_T2_DpNS2_10kernel_argIT3_EE --------------------------
	.section	.nv.constant0._ZN3cub18CUB_300001_SM_10006detail9transform16transform_kernelINS2_10policy_hubILb1EN4cuda3std3__45tupleIJN6thrust24THRUST_300001_SM_1000_NS6detail15normal_iteratorINSA_10device_ptrIfEEEESF_EEEE10policy1000Ei13saxpy_functorSF_JPfSK_EEEvT0_iT1_T2_DpNS2_10kernel_argIT3_EE,"a",@progbits
	.sectionflags	@""
	.align	4
.nv.constant0._ZN3cub18CUB_300001_SM_10006detail9transform16transform_kernelINS2_10policy_hubILb1EN4cuda3std3__45tupleIJN6thrust24THRUST_300001_SM_1000_NS6detail15normal_iteratorINSA_10device_ptrIfEEEESF_EEEE10policy1000Ei13saxpy_functorSF_JPfSK_EEEvT0_iT1_T2_DpNS2_10kernel_argIT3_EE:
	.zero		952


//--------------------- .nv.constant0._ZN3cub18CUB_300001_SM_10006detail11EmptyKernelIvEEvv --------------------------
	.section	.nv.constant0._ZN3cub18CUB_300001_SM_10006detail11EmptyKernelIvEEvv,"a",@progbits
	.sectionflags	@""
	.align	4
.nv.constant0._ZN3cub18CUB_300001_SM_10006detail11EmptyKernelIvEEvv:
	.zero		896


//--------------------- .nv.constant0._Z10cuda_saxpyPfS_f --------------------------
	.section	.nv.constant0._Z10cuda_saxpyPfS_f,"a",@progbits
	.sectionflags	@""
	.align	4
.nv.constant0._Z10cuda_saxpyPfS_f:
	.zero		916


//--------------------- SYMBOLS --------------------------

	.type		.nv.reservedSmem.offset0,@object
	.size		.nv.reservedSmem.offset0,0x4
